//
// Generated by NVIDIA NVVM Compiler
//
// Compiler Build ID: CL-36424714
// Cuda compilation tools, release 13.0, V13.0.88
// Based on NVVM 20.0.0
//

.version 9.0
.target sm_100
.address_size 64

	// .globl	_Z13random_matrixPiiiiijP17curandStateXORWOW
.global .align 4 .b8 precalc_xorwow_matrix[102400];
.global .align 4 .b8 precalc_xorwow_offset_matrix[102400];
.global .align 4 .b8 mrg32k3aM1[2304];
.global .align 4 .b8 mrg32k3aM2[2304];
.global .align 4 .b8 mrg32k3aM1SubSeq[2016];
.global .align 4 .b8 mrg32k3aM2SubSeq[2016];
.global .align 4 .b8 mrg32k3aM1Seq[2304];
.global .align 4 .b8 mrg32k3aM2Seq[2304];
.const .align 8 .b8 __cr_lgamma_table[72];

.visible .entry _Z13random_matrixPiiiiijP17curandStateXORWOW(
	.param .u64 .ptr .align 1 _Z13random_matrixPiiiiijP17curandStateXORWOW_param_0,
	.param .u32 _Z13random_matrixPiiiiijP17curandStateXORWOW_param_1,
	.param .u32 _Z13random_matrixPiiiiijP17curandStateXORWOW_param_2,
	.param .u32 _Z13random_matrixPiiiiijP17curandStateXORWOW_param_3,
	.param .u32 _Z13random_matrixPiiiiijP17curandStateXORWOW_param_4,
	.param .u32 _Z13random_matrixPiiiiijP17curandStateXORWOW_param_5,
	.param .u64 .ptr .align 1 _Z13random_matrixPiiiiijP17curandStateXORWOW_param_6
)
{
	.reg .pred 	%p<27>;
	.reg .b32 	%r<463>;
	.reg .b64 	%rd<22>;

	ld.param.u64 	%rd8, [_Z13random_matrixPiiiiijP17curandStateXORWOW_param_0];
	ld.param.u32 	%r207, [_Z13random_matrixPiiiiijP17curandStateXORWOW_param_1];
	ld.param.u32 	%r203, [_Z13random_matrixPiiiiijP17curandStateXORWOW_param_2];
	ld.param.u32 	%r204, [_Z13random_matrixPiiiiijP17curandStateXORWOW_param_3];
	ld.param.u32 	%r205, [_Z13random_matrixPiiiiijP17curandStateXORWOW_param_4];
	ld.param.u32 	%r206, [_Z13random_matrixPiiiiijP17curandStateXORWOW_param_5];
	ld.param.u64 	%rd9, [_Z13random_matrixPiiiiijP17curandStateXORWOW_param_6];
	mov.u32 	%r209, %tid.x;
	mov.u32 	%r210, %ntid.x;
	mov.u32 	%r211, %ctaid.x;
	mad.lo.s32 	%r1, %r210, %r211, %r209;
	mov.u32 	%r212, %tid.y;
	mov.u32 	%r213, %ntid.y;
	mov.u32 	%r214, %ctaid.y;
	mad.lo.s32 	%r215, %r213, %r214, %r212;
	setp.ge.s32 	%p1, %r1, %r203;
	setp.ge.s32 	%p2, %r215, %r207;
	or.pred  	%p3, %p1, %p2;
	@%p3 bra 	$L__BB0_44;
	cvta.to.global.u64 	%rd10, %rd9;
	mad.lo.s32 	%r218, %r203, %r215, %r1;
	cvt.s64.s32 	%rd1, %r218;
	mul.wide.s32 	%rd11, %r218, 48;
	add.s64 	%rd2, %rd10, %rd11;
	xor.b32  	%r219, %r206, -1429050551;
	mul.lo.s32 	%r3, %r219, 1099087573;
	add.s32 	%r220, %r3, -638133224;
	add.s32 	%r377, %r3, 123456789;
	st.global.v2.u32 	[%rd2], {%r220, %r377};
	xor.b32  	%r376, %r3, 362436069;
	mov.b32 	%r375, -123459836;
	st.global.v2.u32 	[%rd2+8], {%r376, %r375};
	add.s32 	%r373, %r3, 5783321;
	mov.b32 	%r374, -589760388;
	st.global.v2.u32 	[%rd2+16], {%r374, %r373};
	setp.eq.s32 	%p4, %r218, 0;
	@%p4 bra 	$L__BB0_43;
	mov.b32 	%r359, 0;
	mov.b32 	%r375, -123459836;
	mov.b32 	%r374, -589760388;
	mov.u64 	%rd13, precalc_xorwow_matrix;
	mov.u64 	%rd21, %rd1;
$L__BB0_3:
	and.b64  	%rd4, %rd21, 3;
	setp.eq.s64 	%p5, %rd4, 0;
	@%p5 bra 	$L__BB0_42;
	mul.wide.u32 	%rd12, %r359, 3200;
	add.s64 	%rd5, %rd13, %rd12;
	cvt.u32.u64 	%r13, %rd4;
	mov.b32 	%r360, 0;
$L__BB0_5:
	mov.b32 	%r373, 0;
	mov.u32 	%r374, %r373;
	mov.u32 	%r375, %r373;
	mov.u32 	%r376, %r373;
	mov.u32 	%r377, %r373;
	mov.u32 	%r366, %r373;
$L__BB0_6:
	mul.wide.u32 	%rd14, %r366, 4;
	add.s64 	%rd15, %rd2, %rd14;
	ld.global.u32 	%r21, [%rd15+4];
	shl.b32 	%r22, %r366, 5;
	mov.b32 	%r372, 0;
$L__BB0_7:
	.pragma "nounroll";
	shr.u32 	%r227, %r21, %r372;
	and.b32  	%r228, %r227, 1;
	setp.eq.b32 	%p6, %r228, 1;
	not.pred 	%p7, %p6;
	add.s32 	%r229, %r22, %r372;
	mul.lo.s32 	%r230, %r229, 5;
	mul.wide.u32 	%rd16, %r230, 4;
	add.s64 	%rd6, %rd5, %rd16;
	@%p7 bra 	$L__BB0_9;
	ld.global.u32 	%r231, [%rd6];
	xor.b32  	%r377, %r377, %r231;
	ld.global.u32 	%r232, [%rd6+4];
	xor.b32  	%r376, %r376, %r232;
	ld.global.u32 	%r233, [%rd6+8];
	xor.b32  	%r375, %r375, %r233;
	ld.global.u32 	%r234, [%rd6+12];
	xor.b32  	%r374, %r374, %r234;
	ld.global.u32 	%r235, [%rd6+16];
	xor.b32  	%r373, %r373, %r235;
$L__BB0_9:
	and.b32  	%r237, %r227, 2;
	setp.eq.s32 	%p8, %r237, 0;
	@%p8 bra 	$L__BB0_11;
	ld.global.u32 	%r238, [%rd6+20];
	xor.b32  	%r377, %r377, %r238;
	ld.global.u32 	%r239, [%rd6+24];
	xor.b32  	%r376, %r376, %r239;
	ld.global.u32 	%r240, [%rd6+28];
	xor.b32  	%r375, %r375, %r240;
	ld.global.u32 	%r241, [%rd6+32];
	xor.b32  	%r374, %r374, %r241;
	ld.global.u32 	%r242, [%rd6+36];
	xor.b32  	%r373, %r373, %r242;
$L__BB0_11:
	and.b32  	%r244, %r227, 4;
	setp.eq.s32 	%p9, %r244, 0;
	@%p9 bra 	$L__BB0_13;
	ld.global.u32 	%r245, [%rd6+40];
	xor.b32  	%r377, %r377, %r245;
	ld.global.u32 	%r246, [%rd6+44];
	xor.b32  	%r376, %r376, %r246;
	ld.global.u32 	%r247, [%rd6+48];
	xor.b32  	%r375, %r375, %r247;
	ld.global.u32 	%r248, [%rd6+52];
	xor.b32  	%r374, %r374, %r248;
	ld.global.u32 	%r249, [%rd6+56];
	xor.b32  	%r373, %r373, %r249;
$L__BB0_13:
	and.b32  	%r251, %r227, 8;
	setp.eq.s32 	%p10, %r251, 0;
	@%p10 bra 	$L__BB0_15;
	ld.global.u32 	%r252, [%rd6+60];
	xor.b32  	%r377, %r377, %r252;
	ld.global.u32 	%r253, [%rd6+64];
	xor.b32  	%r376, %r376, %r253;
	ld.global.u32 	%r254, [%rd6+68];
	xor.b32  	%r375, %r375, %r254;
	ld.global.u32 	%r255, [%rd6+72];
	xor.b32  	%r374, %r374, %r255;
	ld.global.u32 	%r256, [%rd6+76];
	xor.b32  	%r373, %r373, %r256;
$L__BB0_15:
	and.b32  	%r258, %r227, 16;
	setp.eq.s32 	%p11, %r258, 0;
	@%p11 bra 	$L__BB0_17;
	ld.global.u32 	%r259, [%rd6+80];
	xor.b32  	%r377, %r377, %r259;
	ld.global.u32 	%r260, [%rd6+84];
	xor.b32  	%r376, %r376, %r260;
	ld.global.u32 	%r261, [%rd6+88];
	xor.b32  	%r375, %r375, %r261;
	ld.global.u32 	%r262, [%rd6+92];
	xor.b32  	%r374, %r374, %r262;
	ld.global.u32 	%r263, [%rd6+96];
	xor.b32  	%r373, %r373, %r263;
$L__BB0_17:
	and.b32  	%r265, %r227, 32;
	setp.eq.s32 	%p12, %r265, 0;
	@%p12 bra 	$L__BB0_19;
	ld.global.u32 	%r266, [%rd6+100];
	xor.b32  	%r377, %r377, %r266;
	ld.global.u32 	%r267, [%rd6+104];
	xor.b32  	%r376, %r376, %r267;
	ld.global.u32 	%r268, [%rd6+108];
	xor.b32  	%r375, %r375, %r268;
	ld.global.u32 	%r269, [%rd6+112];
	xor.b32  	%r374, %r374, %r269;
	ld.global.u32 	%r270, [%rd6+116];
	xor.b32  	%r373, %r373, %r270;
$L__BB0_19:
	and.b32  	%r272, %r227, 64;
	setp.eq.s32 	%p13, %r272, 0;
	@%p13 bra 	$L__BB0_21;
	ld.global.u32 	%r273, [%rd6+120];
	xor.b32  	%r377, %r377, %r273;
	ld.global.u32 	%r274, [%rd6+124];
	xor.b32  	%r376, %r376, %r274;
	ld.global.u32 	%r275, [%rd6+128];
	xor.b32  	%r375, %r375, %r275;
	ld.global.u32 	%r276, [%rd6+132];
	xor.b32  	%r374, %r374, %r276;
	ld.global.u32 	%r277, [%rd6+136];
	xor.b32  	%r373, %r373, %r277;
$L__BB0_21:
	and.b32  	%r279, %r227, 128;
	setp.eq.s32 	%p14, %r279, 0;
	@%p14 bra 	$L__BB0_23;
	ld.global.u32 	%r280, [%rd6+140];
	xor.b32  	%r377, %r377, %r280;
	ld.global.u32 	%r281, [%rd6+144];
	xor.b32  	%r376, %r376, %r281;
	ld.global.u32 	%r282, [%rd6+148];
	xor.b32  	%r375, %r375, %r282;
	ld.global.u32 	%r283, [%rd6+152];
	xor.b32  	%r374, %r374, %r283;
	ld.global.u32 	%r284, [%rd6+156];
	xor.b32  	%r373, %r373, %r284;
$L__BB0_23:
	and.b32  	%r286, %r227, 256;
	setp.eq.s32 	%p15, %r286, 0;
	@%p15 bra 	$L__BB0_25;
	ld.global.u32 	%r287, [%rd6+160];
	xor.b32  	%r377, %r377, %r287;
	ld.global.u32 	%r288, [%rd6+164];
	xor.b32  	%r376, %r376, %r288;
	ld.global.u32 	%r289, [%rd6+168];
	xor.b32  	%r375, %r375, %r289;
	ld.global.u32 	%r290, [%rd6+172];
	xor.b32  	%r374, %r374, %r290;
	ld.global.u32 	%r291, [%rd6+176];
	xor.b32  	%r373, %r373, %r291;
$L__BB0_25:
	and.b32  	%r293, %r227, 512;
	setp.eq.s32 	%p16, %r293, 0;
	@%p16 bra 	$L__BB0_27;
	ld.global.u32 	%r294, [%rd6+180];
	xor.b32  	%r377, %r377, %r294;
	ld.global.u32 	%r295, [%rd6+184];
	xor.b32  	%r376, %r376, %r295;
	ld.global.u32 	%r296, [%rd6+188];
	xor.b32  	%r375, %r375, %r296;
	ld.global.u32 	%r297, [%rd6+192];
	xor.b32  	%r374, %r374, %r297;
	ld.global.u32 	%r298, [%rd6+196];
	xor.b32  	%r373, %r373, %r298;
$L__BB0_27:
	and.b32  	%r300, %r227, 1024;
	setp.eq.s32 	%p17, %r300, 0;
	@%p17 bra 	$L__BB0_29;
	ld.global.u32 	%r301, [%rd6+200];
	xor.b32  	%r377, %r377, %r301;
	ld.global.u32 	%r302, [%rd6+204];
	xor.b32  	%r376, %r376, %r302;
	ld.global.u32 	%r303, [%rd6+208];
	xor.b32  	%r375, %r375, %r303;
	ld.global.u32 	%r304, [%rd6+212];
	xor.b32  	%r374, %r374, %r304;
	ld.global.u32 	%r305, [%rd6+216];
	xor.b32  	%r373, %r373, %r305;
$L__BB0_29:
	and.b32  	%r307, %r227, 2048;
	setp.eq.s32 	%p18, %r307, 0;
	@%p18 bra 	$L__BB0_31;
	ld.global.u32 	%r308, [%rd6+220];
	xor.b32  	%r377, %r377, %r308;
	ld.global.u32 	%r309, [%rd6+224];
	xor.b32  	%r376, %r376, %r309;
	ld.global.u32 	%r310, [%rd6+228];
	xor.b32  	%r375, %r375, %r310;
	ld.global.u32 	%r311, [%rd6+232];
	xor.b32  	%r374, %r374, %r311;
	ld.global.u32 	%r312, [%rd6+236];
	xor.b32  	%r373, %r373, %r312;
$L__BB0_31:
	and.b32  	%r314, %r227, 4096;
	setp.eq.s32 	%p19, %r314, 0;
	@%p19 bra 	$L__BB0_33;
	ld.global.u32 	%r315, [%rd6+240];
	xor.b32  	%r377, %r377, %r315;
	ld.global.u32 	%r316, [%rd6+244];
	xor.b32  	%r376, %r376, %r316;
	ld.global.u32 	%r317, [%rd6+248];
	xor.b32  	%r375, %r375, %r317;
	ld.global.u32 	%r318, [%rd6+252];
	xor.b32  	%r374, %r374, %r318;
	ld.global.u32 	%r319, [%rd6+256];
	xor.b32  	%r373, %r373, %r319;
$L__BB0_33:
	and.b32  	%r321, %r227, 8192;
	setp.eq.s32 	%p20, %r321, 0;
	@%p20 bra 	$L__BB0_35;
	ld.global.u32 	%r322, [%rd6+260];
	xor.b32  	%r377, %r377, %r322;
	ld.global.u32 	%r323, [%rd6+264];
	xor.b32  	%r376, %r376, %r323;
	ld.global.u32 	%r324, [%rd6+268];
	xor.b32  	%r375, %r375, %r324;
	ld.global.u32 	%r325, [%rd6+272];
	xor.b32  	%r374, %r374, %r325;
	ld.global.u32 	%r326, [%rd6+276];
	xor.b32  	%r373, %r373, %r326;
$L__BB0_35:
	and.b32  	%r328, %r227, 16384;
	setp.eq.s32 	%p21, %r328, 0;
	@%p21 bra 	$L__BB0_37;
	ld.global.u32 	%r329, [%rd6+280];
	xor.b32  	%r377, %r377, %r329;
	ld.global.u32 	%r330, [%rd6+284];
	xor.b32  	%r376, %r376, %r330;
	ld.global.u32 	%r331, [%rd6+288];
	xor.b32  	%r375, %r375, %r331;
	ld.global.u32 	%r332, [%rd6+292];
	xor.b32  	%r374, %r374, %r332;
	ld.global.u32 	%r333, [%rd6+296];
	xor.b32  	%r373, %r373, %r333;
$L__BB0_37:
	and.b32  	%r335, %r227, 32768;
	setp.eq.s32 	%p22, %r335, 0;
	@%p22 bra 	$L__BB0_39;
	ld.global.u32 	%r336, [%rd6+300];
	xor.b32  	%r377, %r377, %r336;
	ld.global.u32 	%r337, [%rd6+304];
	xor.b32  	%r376, %r376, %r337;
	ld.global.u32 	%r338, [%rd6+308];
	xor.b32  	%r375, %r375, %r338;
	ld.global.u32 	%r339, [%rd6+312];
	xor.b32  	%r374, %r374, %r339;
	ld.global.u32 	%r340, [%rd6+316];
	xor.b32  	%r373, %r373, %r340;
$L__BB0_39:
	add.s32 	%r372, %r372, 16;
	setp.ne.s32 	%p23, %r372, 32;
	@%p23 bra 	$L__BB0_7;
	mad.lo.s32 	%r341, %r366, -31, %r22;
	add.s32 	%r366, %r341, 1;
	setp.ne.s32 	%p24, %r366, 5;
	@%p24 bra 	$L__BB0_6;
	st.global.u32 	[%rd2+4], %r377;
	st.global.u32 	[%rd2+8], %r376;
	st.global.u32 	[%rd2+12], %r375;
	st.global.u32 	[%rd2+16], %r374;
	st.global.u32 	[%rd2+20], %r373;
	add.s32 	%r360, %r360, 1;
	setp.lt.u32 	%p25, %r360, %r13;
	@%p25 bra 	$L__BB0_5;
$L__BB0_42:
	shr.u64 	%rd7, %rd21, 2;
	add.s32 	%r359, %r359, 1;
	setp.gt.u64 	%p26, %rd21, 3;
	mov.u64 	%rd21, %rd7;
	@%p26 bra 	$L__BB0_3;
$L__BB0_43:
	mov.b32 	%r342, 0;
	st.global.v2.u32 	[%rd2+24], {%r342, %r342};
	st.global.u32 	[%rd2+32], %r342;
	mov.b64 	%rd17, 0;
	st.global.u64 	[%rd2+40], %rd17;
	shr.u32 	%r343, %r377, 2;
	xor.b32  	%r344, %r343, %r377;
	st.global.v2.u32 	[%rd2+8], {%r375, %r374};
	shl.b32 	%r345, %r373, 4;
	shl.b32 	%r346, %r344, 1;
	xor.b32  	%r347, %r346, %r345;
	xor.b32  	%r348, %r347, %r344;
	xor.b32  	%r349, %r348, %r373;
	st.global.v2.u32 	[%rd2+16], {%r373, %r349};
	add.s32 	%r350, %r3, -637770787;
	st.global.v2.u32 	[%rd2], {%r350, %r376};
	add.s32 	%r351, %r349, %r350;
	rem.u32 	%r352, %r351, %r205;
	add.s32 	%r353, %r352, %r204;
	cvta.to.global.u64 	%rd18, %rd8;
	shl.b64 	%rd19, %rd1, 2;
	add.s64 	%rd20, %rd18, %rd19;
	st.global.u32 	[%rd20], %r353;
$L__BB0_44:
	ret;

}
	// .globl	_Z23eliminar_iguales_juntosPiiiS_
.visible .entry _Z23eliminar_iguales_juntosPiiiS_(
	.param .u64 .ptr .align 1 _Z23eliminar_iguales_juntosPiiiS__param_0,
	.param .u32 _Z23eliminar_iguales_juntosPiiiS__param_1,
	.param .u32 _Z23eliminar_iguales_juntosPiiiS__param_2,
	.param .u64 .ptr .align 1 _Z23eliminar_iguales_juntosPiiiS__param_3
)
{
	.reg .pred 	%p<68>;
	.reg .b16 	%rs<54>;
	.reg .b32 	%r<145>;
	.reg .b64 	%rd<26>;

	ld.param.u64 	%rd10, [_Z23eliminar_iguales_juntosPiiiS__param_0];
	ld.param.u32 	%r35, [_Z23eliminar_iguales_juntosPiiiS__param_1];
	ld.param.u32 	%r34, [_Z23eliminar_iguales_juntosPiiiS__param_2];
	ld.param.u64 	%rd12, [_Z23eliminar_iguales_juntosPiiiS__param_3];
	cvta.to.global.u64 	%rd1, %rd12;
	mov.u32 	%r36, %tid.x;
	mov.u32 	%r37, %ntid.x;
	mov.u32 	%r38, %ctaid.x;
	mad.lo.s32 	%r1, %r37, %r38, %r36;
	mov.u32 	%r39, %tid.y;
	mov.u32 	%r40, %ntid.y;
	mov.u32 	%r41, %ctaid.y;
	mad.lo.s32 	%r2, %r40, %r41, %r39;
	mul.lo.s32 	%r3, %r34, %r35;
	setp.lt.s32 	%p4, %r3, 1;
	mov.b64 	%rd25, 0;
	mov.pred 	%p67, -1;
	@%p4 bra 	$L__BB1_14;
	mad.lo.s32 	%r4, %r34, %r2, %r1;
	and.b32  	%r5, %r3, 15;
	setp.lt.u32 	%p5, %r3, 16;
	mov.b16 	%rs53, 0;
	mov.b32 	%r136, 0;
	@%p5 bra 	$L__BB1_4;
	and.b32  	%r136, %r3, 2147483632;
	add.s64 	%rd23, %rd1, 32;
	mov.b16 	%rs53, 0;
	mov.b32 	%r130, 0;
$L__BB1_3:
	.pragma "nounroll";
	ld.global.u32 	%r47, [%rd23+-32];
	setp.eq.s32 	%p6, %r47, %r4;
	selp.b32 	%r48, %r130, %r144, %p6;
	ld.global.u32 	%r49, [%rd23+-28];
	setp.eq.s32 	%p8, %r49, %r4;
	add.s32 	%r50, %r130, 1;
	selp.b32 	%r51, %r50, %r48, %p8;
	ld.global.u32 	%r52, [%rd23+-24];
	setp.eq.s32 	%p10, %r52, %r4;
	add.s32 	%r53, %r130, 2;
	selp.b32 	%r54, %r53, %r51, %p10;
	ld.global.u32 	%r55, [%rd23+-20];
	setp.eq.s32 	%p12, %r55, %r4;
	add.s32 	%r56, %r130, 3;
	selp.b32 	%r57, %r56, %r54, %p12;
	ld.global.u32 	%r58, [%rd23+-16];
	setp.eq.s32 	%p14, %r58, %r4;
	add.s32 	%r59, %r130, 4;
	selp.b32 	%r60, %r59, %r57, %p14;
	ld.global.u32 	%r61, [%rd23+-12];
	setp.eq.s32 	%p16, %r61, %r4;
	add.s32 	%r62, %r130, 5;
	selp.b32 	%r63, %r62, %r60, %p16;
	ld.global.u32 	%r64, [%rd23+-8];
	setp.eq.s32 	%p18, %r64, %r4;
	add.s32 	%r65, %r130, 6;
	selp.b32 	%r66, %r65, %r63, %p18;
	ld.global.u32 	%r67, [%rd23+-4];
	setp.eq.s32 	%p20, %r67, %r4;
	add.s32 	%r68, %r130, 7;
	selp.b32 	%r69, %r68, %r66, %p20;
	ld.global.u32 	%r70, [%rd23];
	setp.eq.s32 	%p22, %r70, %r4;
	add.s32 	%r71, %r130, 8;
	selp.b32 	%r72, %r71, %r69, %p22;
	ld.global.u32 	%r73, [%rd23+4];
	setp.eq.s32 	%p24, %r73, %r4;
	add.s32 	%r74, %r130, 9;
	selp.b32 	%r75, %r74, %r72, %p24;
	ld.global.u32 	%r76, [%rd23+8];
	setp.eq.s32 	%p26, %r76, %r4;
	add.s32 	%r77, %r130, 10;
	selp.b32 	%r78, %r77, %r75, %p26;
	ld.global.u32 	%r79, [%rd23+12];
	setp.eq.s32 	%p28, %r79, %r4;
	add.s32 	%r80, %r130, 11;
	selp.b32 	%r81, %r80, %r78, %p28;
	ld.global.u32 	%r82, [%rd23+16];
	setp.eq.s32 	%p30, %r82, %r4;
	add.s32 	%r83, %r130, 12;
	selp.b32 	%r84, %r83, %r81, %p30;
	ld.global.u32 	%r85, [%rd23+20];
	setp.eq.s32 	%p32, %r85, %r4;
	add.s32 	%r86, %r130, 13;
	selp.b32 	%r87, %r86, %r84, %p32;
	ld.global.u32 	%r88, [%rd23+24];
	setp.eq.s32 	%p34, %r88, %r4;
	add.s32 	%r89, %r130, 14;
	selp.b32 	%r90, %r89, %r87, %p34;
	ld.global.u32 	%r91, [%rd23+28];
	setp.eq.s32 	%p36, %r91, %r4;
	selp.b16 	%rs17, 1, %rs53, %p6;
	selp.b16 	%rs18, 1, %rs17, %p8;
	selp.b16 	%rs19, 1, %rs18, %p10;
	selp.b16 	%rs20, 1, %rs19, %p12;
	selp.b16 	%rs21, 1, %rs20, %p14;
	selp.b16 	%rs22, 1, %rs21, %p16;
	selp.b16 	%rs23, 1, %rs22, %p18;
	selp.b16 	%rs24, 1, %rs23, %p20;
	selp.b16 	%rs25, 1, %rs24, %p22;
	selp.b16 	%rs26, 1, %rs25, %p24;
	selp.b16 	%rs27, 1, %rs26, %p26;
	selp.b16 	%rs28, 1, %rs27, %p28;
	selp.b16 	%rs29, 1, %rs28, %p30;
	selp.b16 	%rs30, 1, %rs29, %p32;
	selp.b16 	%rs31, 1, %rs30, %p34;
	selp.b16 	%rs53, 1, %rs31, %p36;
	add.s32 	%r92, %r130, 15;
	selp.b32 	%r144, %r92, %r90, %p36;
	add.s64 	%rd23, %rd23, 64;
	add.s32 	%r130, %r130, 16;
	setp.ne.s32 	%p37, %r130, %r136;
	@%p37 bra 	$L__BB1_3;
$L__BB1_4:
	setp.eq.s32 	%p38, %r5, 0;
	@%p38 bra 	$L__BB1_13;
	and.b32  	%r14, %r3, 7;
	setp.lt.u32 	%p39, %r5, 8;
	@%p39 bra 	$L__BB1_7;
	mul.wide.u32 	%rd13, %r136, 4;
	add.s64 	%rd14, %rd1, %rd13;
	ld.global.u32 	%r94, [%rd14];
	setp.eq.s32 	%p40, %r94, %r4;
	selp.b32 	%r95, %r136, %r144, %p40;
	add.s32 	%r96, %r136, 1;
	ld.global.u32 	%r97, [%rd14+4];
	setp.eq.s32 	%p42, %r97, %r4;
	selp.b32 	%r98, %r96, %r95, %p42;
	add.s32 	%r99, %r136, 2;
	ld.global.u32 	%r100, [%rd14+8];
	setp.eq.s32 	%p44, %r100, %r4;
	selp.b32 	%r101, %r99, %r98, %p44;
	add.s32 	%r102, %r136, 3;
	ld.global.u32 	%r103, [%rd14+12];
	setp.eq.s32 	%p46, %r103, %r4;
	selp.b32 	%r104, %r102, %r101, %p46;
	add.s32 	%r105, %r136, 4;
	ld.global.u32 	%r106, [%rd14+16];
	setp.eq.s32 	%p48, %r106, %r4;
	selp.b32 	%r107, %r105, %r104, %p48;
	add.s32 	%r108, %r136, 5;
	ld.global.u32 	%r109, [%rd14+20];
	setp.eq.s32 	%p50, %r109, %r4;
	selp.b32 	%r110, %r108, %r107, %p50;
	add.s32 	%r111, %r136, 6;
	ld.global.u32 	%r112, [%rd14+24];
	setp.eq.s32 	%p52, %r112, %r4;
	selp.b32 	%r113, %r111, %r110, %p52;
	add.s32 	%r114, %r136, 7;
	ld.global.u32 	%r115, [%rd14+28];
	setp.eq.s32 	%p54, %r115, %r4;
	selp.b16 	%rs33, 1, %rs53, %p40;
	selp.b16 	%rs34, 1, %rs33, %p42;
	selp.b16 	%rs35, 1, %rs34, %p44;
	selp.b16 	%rs36, 1, %rs35, %p46;
	selp.b16 	%rs37, 1, %rs36, %p48;
	selp.b16 	%rs38, 1, %rs37, %p50;
	selp.b16 	%rs39, 1, %rs38, %p52;
	selp.b16 	%rs53, 1, %rs39, %p54;
	selp.b32 	%r144, %r114, %r113, %p54;
	add.s32 	%r136, %r136, 8;
$L__BB1_7:
	setp.eq.s32 	%p55, %r14, 0;
	@%p55 bra 	$L__BB1_13;
	and.b32  	%r20, %r3, 3;
	setp.lt.u32 	%p56, %r14, 4;
	@%p56 bra 	$L__BB1_10;
	mul.wide.u32 	%rd15, %r136, 4;
	add.s64 	%rd16, %rd1, %rd15;
	ld.global.u32 	%r117, [%rd16];
	setp.eq.s32 	%p57, %r117, %r4;
	selp.b32 	%r118, %r136, %r144, %p57;
	add.s32 	%r119, %r136, 1;
	ld.global.u32 	%r120, [%rd16+4];
	setp.eq.s32 	%p59, %r120, %r4;
	selp.b32 	%r121, %r119, %r118, %p59;
	add.s32 	%r122, %r136, 2;
	ld.global.u32 	%r123, [%rd16+8];
	setp.eq.s32 	%p61, %r123, %r4;
	selp.b32 	%r124, %r122, %r121, %p61;
	add.s32 	%r125, %r136, 3;
	ld.global.u32 	%r126, [%rd16+12];
	setp.eq.s32 	%p63, %r126, %r4;
	selp.b16 	%rs41, 1, %rs53, %p57;
	selp.b16 	%rs42, 1, %rs41, %p59;
	selp.b16 	%rs43, 1, %rs42, %p61;
	selp.b16 	%rs53, 1, %rs43, %p63;
	selp.b32 	%r144, %r125, %r124, %p63;
	add.s32 	%r136, %r136, 4;
$L__BB1_10:
	setp.eq.s32 	%p64, %r20, 0;
	@%p64 bra 	$L__BB1_13;
	mul.wide.u32 	%rd17, %r136, 4;
	add.s64 	%rd24, %rd1, %rd17;
	neg.s32 	%r141, %r20;
$L__BB1_12:
	.pragma "nounroll";
	ld.global.u32 	%r127, [%rd24];
	setp.eq.s32 	%p65, %r127, %r4;
	selp.b16 	%rs53, 1, %rs53, %p65;
	selp.b32 	%r144, %r136, %r144, %p65;
	add.s32 	%r136, %r136, 1;
	add.s64 	%rd24, %rd24, 4;
	add.s32 	%r141, %r141, 1;
	setp.ne.s32 	%p66, %r141, 0;
	@%p66 bra 	$L__BB1_12;
$L__BB1_13:
	and.b16  	%rs44, %rs53, 255;
	setp.eq.s16 	%p67, %rs44, 0;
	cvt.s64.s32 	%rd25, %r144;
$L__BB1_14:
	@%p67 bra 	$L__BB1_16;
	mad.lo.s32 	%r128, %r34, %r2, %r1;
	cvta.to.global.u64 	%rd18, %rd10;
	mul.wide.s32 	%rd19, %r128, 4;
	add.s64 	%rd20, %rd18, %rd19;
	mov.b32 	%r129, -1;
	st.global.u32 	[%rd20], %r129;
	shl.b64 	%rd21, %rd25, 2;
	add.s64 	%rd22, %rd1, %rd21;
	st.global.u32 	[%rd22], %r129;
$L__BB1_16:
	ret;

}
	// .globl	_Z14caer_caramelosPiii
.visible .entry _Z14caer_caramelosPiii(
	.param .u64 .ptr .align 1 _Z14caer_caramelosPiii_param_0,
	.param .u32 _Z14caer_caramelosPiii_param_1,
	.param .u32 _Z14caer_caramelosPiii_param_2
)
{
	.reg .pred 	%p<12>;
	.reg .b32 	%r<81>;
	.reg .b64 	%rd<5>;

	ld.param.u64 	%rd1, [_Z14caer_caramelosPiii_param_0];
	ld.param.u32 	%r38, [_Z14caer_caramelosPiii_param_1];
	ld.param.u32 	%r39, [_Z14caer_caramelosPiii_param_2];
	mov.u32 	%r1, %tid.y;
	mov.u32 	%r41, %ntid.y;
	mov.u32 	%r42, %ctaid.y;
	mul.lo.s32 	%r2, %r41, %r42;
	add.s32 	%r3, %r2, %r1;
	setp.le.s32 	%p1, %r38, %r3;
	mov.b32 	%r80, 0;
	@%p1 bra 	$L__BB2_7;
	sub.s32 	%r4, %r38, %r3;
	and.b32  	%r5, %r4, 3;
	sub.s32 	%r45, %r2, %r38;
	add.s32 	%r46, %r45, %r1;
	setp.gt.u32 	%p2, %r46, -4;
	mov.b32 	%r80, 0;
	mov.u32 	%r75, %r3;
	@%p2 bra 	$L__BB2_4;
	mul.lo.s32 	%r48, %r39, %r3;
	add.s32 	%r49, %r48, %r39;
	add.s32 	%r71, %r3, %r49;
	shl.b32 	%r7, %r39, 2;
	add.s32 	%r50, %r3, 2;
	mad.lo.s32 	%r70, %r39, %r50, %r3;
	add.s32 	%r51, %r3, 3;
	mad.lo.s32 	%r69, %r39, %r51, %r3;
	add.s32 	%r68, %r3, %r48;
	and.b32  	%r52, %r4, -4;
	neg.s32 	%r67, %r52;
	mov.b32 	%r80, 0;
	mov.u32 	%r75, %r3;
$L__BB2_3:
	setp.eq.s32 	%p3, %r68, -1;
	selp.u32 	%r53, 1, 0, %p3;
	add.s32 	%r54, %r80, %r53;
	setp.eq.s32 	%p4, %r71, -1;
	selp.u32 	%r55, 1, 0, %p4;
	add.s32 	%r56, %r54, %r55;
	setp.eq.s32 	%p5, %r70, -1;
	selp.u32 	%r57, 1, 0, %p5;
	add.s32 	%r58, %r56, %r57;
	setp.eq.s32 	%p6, %r69, -1;
	selp.u32 	%r59, 1, 0, %p6;
	add.s32 	%r80, %r58, %r59;
	add.s32 	%r75, %r75, 4;
	add.s32 	%r71, %r71, %r7;
	add.s32 	%r70, %r70, %r7;
	add.s32 	%r69, %r69, %r7;
	add.s32 	%r68, %r68, %r7;
	add.s32 	%r67, %r67, 4;
	setp.ne.s32 	%p7, %r67, 0;
	@%p7 bra 	$L__BB2_3;
$L__BB2_4:
	setp.eq.s32 	%p8, %r5, 0;
	@%p8 bra 	$L__BB2_7;
	mad.lo.s32 	%r78, %r75, %r39, %r3;
	neg.s32 	%r77, %r5;
$L__BB2_6:
	.pragma "nounroll";
	setp.eq.s32 	%p9, %r78, -1;
	selp.u32 	%r60, 1, 0, %p9;
	add.s32 	%r80, %r80, %r60;
	add.s32 	%r78, %r78, %r39;
	add.s32 	%r77, %r77, 1;
	setp.ne.s32 	%p10, %r77, 0;
	@%p10 bra 	$L__BB2_6;
$L__BB2_7:
	setp.ne.s32 	%p11, %r3, 0;
	@%p11 bra 	$L__BB2_9;
	mov.u32 	%r61, %ctaid.x;
	mov.u32 	%r62, %ntid.x;
	mov.u32 	%r63, %tid.x;
	mad.lo.s32 	%r64, %r62, %r61, %r63;
	mad.lo.s32 	%r65, %r80, %r64, %r64;
	cvta.to.global.u64 	%rd2, %rd1;
	mul.wide.s32 	%rd3, %r65, 4;
	add.s64 	%rd4, %rd2, %rd3;
	mov.b32 	%r66, 4;
	st.global.u32 	[%rd4], %r66;
$L__BB2_9:
	ret;

}
	// .globl	_Z4fillPii
.visible .entry _Z4fillPii(
	.param .u64 .ptr .align 1 _Z4fillPii_param_0,
	.param .u32 _Z4fillPii_param_1
)
{
	.reg .pred 	%p<2>;
	.reg .b32 	%r<7>;
	.reg .b64 	%rd<5>;

	ld.param.u64 	%rd1, [_Z4fillPii_param_0];
	ld.param.u32 	%r2, [_Z4fillPii_param_1];
	mov.u32 	%r3, %tid.x;
	mov.u32 	%r4, %ctaid.x;
	mov.u32 	%r5, %ntid.x;
	mad.lo.s32 	%r1, %r4, %r5, %r3;
	setp.ge.s32 	%p1, %r1, %r2;
	@%p1 bra 	$L__BB3_2;
	cvta.to.global.u64 	%rd2, %rd1;
	mul.wide.s32 	%rd3, %r1, 4;
	add.s64 	%rd4, %rd2, %rd3;
	mov.b32 	%r6, -1;
	st.global.u32 	[%rd4], %r6;
$L__BB3_2:
	ret;

}


// ===== COMPILED SASS (sm_100) =====

	.target	sm_100

	.elftype	@"ET_EXEC"


//--------------------- .note.nv.tkinfo           --------------------------
	.section	.note.nv.tkinfo,"",@"SHT_NOTE"
	.sectionflags	@"SHF_NOTE_NV_TKINFO"
	.tkinfo
        /*0018*/ 	.word	0x00000002
        /*0030*/ 	.string	""
        /*0030*/ 	.string	"ptxas"
        /*0030*/ 	.string	"Cuda compilation tools, release 13.0, V13.0.88"
        /*0030*/ 	.string	"Build cuda_13.0.r13.0/compiler.36424714_0"
        /*0030*/ 	.string	"-arch sm_100 -m 64 "



//--------------------- .note.nv.cuinfo           --------------------------
	.section	.note.nv.cuinfo,"",@"SHT_NOTE"
	.sectionflags	@"SHF_NOTE_NV_CUINFO"
        /*0018*/ 	.short	0x0002
        /*001a*/ 	.short	0x0064
        /*001c*/ 	.short	0x0082
	.zero		2


//--------------------- .nv.info                  --------------------------
	.section	.nv.info,"",@"SHT_CUDA_INFO"
	.align	4


	//----- nvinfo : EIATTR_REGCOUNT
	.align		4
        /*0000*/ 	.byte	0x04, 0x2f
        /*0002*/ 	.short	(.L_10 - .L_9)
	.align		4
.L_9:
        /*0004*/ 	.word	index@(_Z13random_matrixPiiiiijP17curandStateXORWOW)
        /*0008*/ 	.word	0x0000001f


	//----- nvinfo : EIATTR_FRAME_SIZE
	.align		4
.L_10:
        /*000c*/ 	.byte	0x04, 0x11
        /*000e*/ 	.short	(.L_12 - .L_11)
	.align		4
.L_11:
        /*0010*/ 	.word	index@(_Z13random_matrixPiiiiijP17curandStateXORWOW)
        /*0014*/ 	.word	0x00000000


	//----- nvinfo : EIATTR_REGCOUNT
	.align		4
.L_12:
        /*0018*/ 	.byte	0x04, 0x2f
        /*001a*/ 	.short	(.L_14 - .L_13)
	.align		4
.L_13:
        /*001c*/ 	.word	index@(_Z23eliminar_iguales_juntosPiiiS_)
        /*0020*/ 	.word	0x00000020


	//----- nvinfo : EIATTR_FRAME_SIZE
	.align		4
.L_14:
        /*0024*/ 	.byte	0x04, 0x11
        /*0026*/ 	.short	(.L_16 - .L_15)
	.align		4
.L_15:
        /*0028*/ 	.word	index@(_Z23eliminar_iguales_juntosPiiiS_)
        /*002c*/ 	.word	0x00000000


	//----- nvinfo : EIATTR_REGCOUNT
	.align		4
.L_16:
        /*0030*/ 	.byte	0x04, 0x2f
        /*0032*/ 	.short	(.L_18 - .L_17)
	.align		4
.L_17:
        /*0034*/ 	.word	index@(_Z14caer_caramelosPiii)
        /*0038*/ 	.word	0x00000011


	//----- nvinfo : EIATTR_FRAME_SIZE
	.align		4
.L_18:
        /*003c*/ 	.byte	0x04, 0x11
        /*003e*/ 	.short	(.L_20 - .L_19)
	.align		4
.L_19:
        /*0040*/ 	.word	index@(_Z14caer_caramelosPiii)
        /*0044*/ 	.word	0x00000000


	//----- nvinfo : EIATTR_REGCOUNT
	.align		4
.L_20:
        /*0048*/ 	.byte	0x04, 0x2f
        /*004a*/ 	.short	(.L_22 - .L_21)
	.align		4
.L_21:
        /*004c*/ 	.word	index@(_Z4fillPii)
        /*0050*/ 	.word	0x0000000a


	//----- nvinfo : EIATTR_FRAME_SIZE
	.align		4
.L_22:
        /*0054*/ 	.byte	0x04, 0x11
        /*0056*/ 	.short	(.L_24 - .L_23)
	.align		4
.L_23:
        /*0058*/ 	.word	index@(_Z4fillPii)
        /*005c*/ 	.word	0x00000000


	//----- nvinfo : EIATTR_MIN_STACK_SIZE
	.align		4
.L_24:
        /*0060*/ 	.byte	0x04, 0x12
        /*0062*/ 	.short	(.L_26 - .L_25)
	.align		4
.L_25:
        /*0064*/ 	.word	index@(_Z4fillPii)
        /*0068*/ 	.word	0x00000000


	//----- nvinfo : EIATTR_MIN_STACK_SIZE
	.align		4
.L_26:
        /*006c*/ 	.byte	0x04, 0x12
        /*006e*/ 	.short	(.L_28 - .L_27)
	.align		4
.L_27:
        /*0070*/ 	.word	index@(_Z14caer_caramelosPiii)
        /*0074*/ 	.word	0x00000000


	//----- nvinfo : EIATTR_MIN_STACK_SIZE
	.align		4
.L_28:
        /*0078*/ 	.byte	0x04, 0x12
        /*007a*/ 	.short	(.L_30 - .L_29)
	.align		4
.L_29:
        /*007c*/ 	.word	index@(_Z23eliminar_iguales_juntosPiiiS_)
        /*0080*/ 	.word	0x00000000


	//----- nvinfo : EIATTR_MIN_STACK_SIZE
	.align		4
.L_30:
        /*0084*/ 	.byte	0x04, 0x12
        /*0086*/ 	.short	(.L_32 - .L_31)
	.align		4
.L_31:
        /*0088*/ 	.word	index@(_Z13random_matrixPiiiiijP17curandStateXORWOW)
        /*008c*/ 	.word	0x00000000
.L_32:


//--------------------- .nv.compat                --------------------------
	.section	.nv.compat,"",@"SHT_CUDA_COMPAT_INFO"
	.align	4
        /*0000*/ 	.byte	0x02, 0x09, 0x00, 0x00, 0x02, 0x02, 0x01, 0x00, 0x02, 0x05, 0x05, 0x00, 0x03, 0x07, 0x01, 0x01
        /*0010*/ 	.byte	0x02, 0x03, 0x00, 0x00, 0x02, 0x06, 0x01, 0x00, 0x04, 0x0b, 0x08, 0x00, 0x09, 0x00, 0x00, 0x00
        /*0020*/ 	.byte	0x00, 0x00, 0x00, 0x00


//--------------------- .nv.info._Z4fillPii       --------------------------
	.section	.nv.info._Z4fillPii,"",@"SHT_CUDA_INFO"
	.sectionflags	@""
	.align	4


	//----- nvinfo : EIATTR_CUDA_API_VERSION
	.align		4
        /*0000*/ 	.byte	0x04, 0x37
        /*0002*/ 	.short	(.L_34 - .L_33)
.L_33:
        /*0004*/ 	.word	0x00000082


	//----- nvinfo : EIATTR_KPARAM_INFO
	.align		4
.L_34:
        /*0008*/ 	.byte	0x04, 0x17
        /*000a*/ 	.short	(.L_36 - .L_35)
.L_35:
        /*000c*/ 	.word	0x00000000
        /*0010*/ 	.short	0x0001
        /*0012*/ 	.short	0x0008
        /*0014*/ 	.byte	0x00, 0xf0, 0x11, 0x00


	//----- nvinfo : EIATTR_KPARAM_INFO
	.align		4
.L_36:
        /*0018*/ 	.byte	0x04, 0x17
        /*001a*/ 	.short	(.L_38 - .L_37)
.L_37:
        /*001c*/ 	.word	0x00000000
        /*0020*/ 	.short	0x0000
        /*0022*/ 	.short	0x0000
        /*0024*/ 	.byte	0x00, 0xf5, 0x21, 0x00


	//----- nvinfo : EIATTR_SPARSE_MMA_MASK
	.align		4
.L_38:
        /*0028*/ 	.byte	0x03, 0x50
        /*002a*/ 	.short	0x0000


	//----- nvinfo : EIATTR_MAXREG_COUNT
	.align		4
        /*002c*/ 	.byte	0x03, 0x1b
        /*002e*/ 	.short	0x00ff


	//----- nvinfo : EIATTR_MERCURY_ISA_VERSION
	.align		4
        /*0030*/ 	.byte	0x03, 0x5f
        /*0032*/ 	.short	0x0101


	//----- nvinfo : EIATTR_VRC_CTA_INIT_COUNT
	.align		4
        /*0034*/ 	.byte	0x02, 0x4a
	.zero		1
	.zero		1


	//----- nvinfo : EIATTR_EXIT_INSTR_OFFSETS
	.align		4
        /*0038*/ 	.byte	0x04, 0x1c
        /*003a*/ 	.short	(.L_40 - .L_39)


	//   ....[0]....
.L_39:
        /*003c*/ 	.word	0x00000070


	//   ....[1]....
        /*0040*/ 	.word	0x000000d0


	//----- nvinfo : EIATTR_CBANK_PARAM_SIZE
	.align		4
.L_40:
        /*0044*/ 	.byte	0x03, 0x19
        /*0046*/ 	.short	0x000c


	//----- nvinfo : EIATTR_PARAM_CBANK
	.align		4
        /*0048*/ 	.byte	0x04, 0x0a
        /*004a*/ 	.short	(.L_42 - .L_41)
	.align		4
.L_41:
        /*004c*/ 	.word	index@(.nv.constant0._Z4fillPii)
        /*0050*/ 	.short	0x0380
        /*0052*/ 	.short	0x000c


	//----- nvinfo : EIATTR_SW_WAR
	.align		4
.L_42:
        /*0054*/ 	.byte	0x04, 0x36
        /*0056*/ 	.short	(.L_44 - .L_43)
.L_43:
        /*0058*/ 	.word	0x00000008
.L_44:


//--------------------- .nv.info._Z14caer_caramelosPiii --------------------------
	.section	.nv.info._Z14caer_caramelosPiii,"",@"SHT_CUDA_INFO"
	.sectionflags	@""
	.align	4


	//----- nvinfo : EIATTR_CUDA_API_VERSION
	.align		4
        /*0000*/ 	.byte	0x04, 0x37
        /*0002*/ 	.short	(.L_46 - .L_45)
.L_45:
        /*0004*/ 	.word	0x00000082


	//----- nvinfo : EIATTR_KPARAM_INFO
	.align		4
.L_46:
        /*0008*/ 	.byte	0x04, 0x17
        /*000a*/ 	.short	(.L_48 - .L_47)
.L_47:
        /*000c*/ 	.word	0x00000000
        /*0010*/ 	.short	0x0002
        /*0012*/ 	.short	0x000c
        /*0014*/ 	.byte	0x00, 0xf0, 0x11, 0x00


	//----- nvinfo : EIATTR_KPARAM_INFO
	.align		4
.L_48:
        /*0018*/ 	.byte	0x04, 0x17
        /*001a*/ 	.short	(.L_50 - .L_49)
.L_49:
        /*001c*/ 	.word	0x00000000
        /*0020*/ 	.short	0x0001
        /*0022*/ 	.short	0x0008
        /*0024*/ 	.byte	0x00, 0xf0, 0x11, 0x00


	//----- nvinfo : EIATTR_KPARAM_INFO
	.align		4
.L_50:
        /*0028*/ 	.byte	0x04, 0x17
        /*002a*/ 	.short	(.L_52 - .L_51)
.L_51:
        /*002c*/ 	.word	0x00000000
        /*0030*/ 	.short	0x0000
        /*0032*/ 	.short	0x0000
        /*0034*/ 	.byte	0x00, 0xf5, 0x21, 0x00


	//----- nvinfo : EIATTR_SPARSE_MMA_MASK
	.align		4
.L_52:
        /*0038*/ 	.byte	0x03, 0x50
        /*003a*/ 	.short	0x0000


	//----- nvinfo : EIATTR_MAXREG_COUNT
	.align		4
        /*003c*/ 	.byte	0x03, 0x1b
        /*003e*/ 	.short	0x00ff


	//----- nvinfo : EIATTR_MERCURY_ISA_VERSION
	.align		4
        /*0040*/ 	.byte	0x03, 0x5f
        /*0042*/ 	.short	0x0101


	//----- nvinfo : EIATTR_VRC_CTA_INIT_COUNT
	.align		4
        /*0044*/ 	.byte	0x02, 0x4a
	.zero		1
	.zero		1


	//----- nvinfo : EIATTR_EXIT_INSTR_OFFSETS
	.align		4
        /*0048*/ 	.byte	0x04, 0x1c
        /*004a*/ 	.short	(.L_54 - .L_53)


	//   ....[0]....
.L_53:
        /*004c*/ 	.word	0x00000be0


	//   ....[1]....
        /*0050*/ 	.word	0x00000c90


	//----- nvinfo : EIATTR_CRS_STACK_SIZE
	.align		4
.L_54:
        /*0054*/ 	.byte	0x04, 0x1e
        /*0056*/ 	.short	(.L_56 - .L_55)
.L_55:
        /*0058*/ 	.word	0x00000000


	//----- nvinfo : EIATTR_CBANK_PARAM_SIZE
	.align		4
.L_56:
        /*005c*/ 	.byte	0x03, 0x19
        /*005e*/ 	.short	0x0010


	//----- nvinfo : EIATTR_PARAM_CBANK
	.align		4
        /*0060*/ 	.byte	0x04, 0x0a
        /*0062*/ 	.short	(.L_58 - .L_57)
	.align		4
.L_57:
        /*0064*/ 	.word	index@(.nv.constant0._Z14caer_caramelosPiii)
        /*0068*/ 	.short	0x0380
        /*006a*/ 	.short	0x0010


	//----- nvinfo : EIATTR_SW_WAR
	.align		4
.L_58:
        /*006c*/ 	.byte	0x04, 0x36
        /*006e*/ 	.short	(.L_60 - .L_59)
.L_59:
        /*0070*/ 	.word	0x00000008
.L_60:


//--------------------- .nv.info._Z23eliminar_iguales_juntosPiiiS_ --------------------------
	.section	.nv.info._Z23eliminar_iguales_juntosPiiiS_,"",@"SHT_CUDA_INFO"
	.sectionflags	@""
	.align	4


	//----- nvinfo : EIATTR_CUDA_API_VERSION
	.align		4
        /*0000*/ 	.byte	0x04, 0x37
        /*0002*/ 	.short	(.L_62 - .L_61)
.L_61:
        /*0004*/ 	.word	0x00000082


	//----- nvinfo : EIATTR_KPARAM_INFO
	.align		4
.L_62:
        /*0008*/ 	.byte	0x04, 0x17
        /*000a*/ 	.short	(.L_64 - .L_63)
.L_63:
        /*000c*/ 	.word	0x00000000
        /*0010*/ 	.short	0x0003
        /*0012*/ 	.short	0x0010
        /*0014*/ 	.byte	0x00, 0xf5, 0x21, 0x00


	//----- nvinfo : EIATTR_KPARAM_INFO
	.align		4
.L_64:
        /*0018*/ 	.byte	0x04, 0x17
        /*001a*/ 	.short	(.L_66 - .L_65)
.L_65:
        /*001c*/ 	.word	0x00000000
        /*0020*/ 	.short	0x0002
        /*0022*/ 	.short	0x000c
        /*0024*/ 	.byte	0x00, 0xf0, 0x11, 0x00


	//----- nvinfo : EIATTR_KPARAM_INFO
	.align		4
.L_66:
        /*0028*/ 	.byte	0x04, 0x17
        /*002a*/ 	.short	(.L_68 - .L_67)
.L_67:
        /*002c*/ 	.word	0x00000000
        /*0030*/ 	.short	0x0001
        /*0032*/ 	.short	0x0008
        /*0034*/ 	.byte	0x00, 0xf0, 0x11, 0x00


	//----- nvinfo : EIATTR_KPARAM_INFO
	.align		4
.L_68:
        /*0038*/ 	.byte	0x04, 0x17
        /*003a*/ 	.short	(.L_70 - .L_69)
.L_69:
        /*003c*/ 	.word	0x00000000
        /*0040*/ 	.short	0x0000
        /*0042*/ 	.short	0x0000
        /*0044*/ 	.byte	0x00, 0xf5, 0x21, 0x00


	//----- nvinfo : EIATTR_SPARSE_MMA_MASK
	.align		4
.L_70:
        /*0048*/ 	.byte	0x03, 0x50
        /*004a*/ 	.short	0x0000


	//----- nvinfo : EIATTR_MAXREG_COUNT
	.align		4
        /*004c*/ 	.byte	0x03, 0x1b
        /*004e*/ 	.short	0x00ff


	//----- nvinfo : EIATTR_MERCURY_ISA_VERSION
	.align		4
        /*0050*/ 	.byte	0x03, 0x5f
        /*0052*/ 	.short	0x0101


	//----- nvinfo : EIATTR_VRC_CTA_INIT_COUNT
	.align		4
        /*0054*/ 	.byte	0x02, 0x4a
	.zero		1
	.zero		1


	//----- nvinfo : EIATTR_EXIT_INSTR_OFFSETS
	.align		4
        /*0058*/ 	.byte	0x04, 0x1c
        /*005a*/ 	.short	(.L_72 - .L_71)


	//   ....[0]....
.L_71:
        /*005c*/ 	.word	0x00000b80


	//   ....[1]....
        /*0060*/ 	.word	0x00000c20


	//----- nvinfo : EIATTR_CBANK_PARAM_SIZE
	.align		4
.L_72:
        /*0064*/ 	.byte	0x03, 0x19
        /*0066*/ 	.short	0x0018


	//----- nvinfo : EIATTR_PARAM_CBANK
	.align		4
        /*0068*/ 	.byte	0x04, 0x0a
        /*006a*/ 	.short	(.L_74 - .L_73)
	.align		4
.L_73:
        /*006c*/ 	.word	index@(.nv.constant0._Z23eliminar_iguales_juntosPiiiS_)
        /*0070*/ 	.short	0x0380
        /*0072*/ 	.short	0x0018


	//----- nvinfo : EIATTR_SW_WAR
	.align		4
.L_74:
        /*0074*/ 	.byte	0x04, 0x36
        /*0076*/ 	.short	(.L_76 - .L_75)
.L_75:
        /*0078*/ 	.word	0x00000008
.L_76:


//--------------------- .nv.info._Z13random_matrixPiiiiijP17curandStateXORWOW --------------------------
	.section	.nv.info._Z13random_matrixPiiiiijP17curandStateXORWOW,"",@"SHT_CUDA_INFO"
	.sectionflags	@""
	.align	4


	//----- nvinfo : EIATTR_CUDA_API_VERSION
	.align		4
        /*0000*/ 	.byte	0x04, 0x37
        /*0002*/ 	.short	(.L_78 - .L_77)
.L_77:
        /*0004*/ 	.word	0x00000082


	//----- nvinfo : EIATTR_KPARAM_INFO
	.align		4
.L_78:
        /*0008*/ 	.byte	0x04, 0x17
        /*000a*/ 	.short	(.L_80 - .L_79)
.L_79:
        /*000c*/ 	.word	0x00000000
        /*0010*/ 	.short	0x0006
        /*0012*/ 	.short	0x0020
        /*0014*/ 	.byte	0x00, 0xf5, 0x21, 0x00


	//----- nvinfo : EIATTR_KPARAM_INFO
	.align		4
.L_80:
        /*0018*/ 	.byte	0x04, 0x17
        /*001a*/ 	.short	(.L_82 - .L_81)
.L_81:
        /*001c*/ 	.word	0x00000000
        /*0020*/ 	.short	0x0005
        /*0022*/ 	.short	0x0018
        /*0024*/ 	.byte	0x00, 0xf0, 0x11, 0x00


	//----- nvinfo : EIATTR_KPARAM_INFO
	.align		4
.L_82:
        /*0028*/ 	.byte	0x04, 0x17
        /*002a*/ 	.short	(.L_84 - .L_83)
.L_83:
        /*002c*/ 	.word	0x00000000
        /*0030*/ 	.short	0x0004
        /*0032*/ 	.short	0x0014
        /*0034*/ 	.byte	0x00, 0xf0, 0x11, 0x00


	//----- nvinfo : EIATTR_KPARAM_INFO
	.align		4
.L_84:
        /*0038*/ 	.byte	0x04, 0x17
        /*003a*/ 	.short	(.L_86 - .L_85)
.L_85:
        /*003c*/ 	.word	0x00000000
        /*0040*/ 	.short	0x0003
        /*0042*/ 	.short	0x0010
        /*0044*/ 	.byte	0x00, 0xf0, 0x11, 0x00


	//----- nvinfo : EIATTR_KPARAM_INFO
	.align		4
.L_86:
        /*0048*/ 	.byte	0x04, 0x17
        /*004a*/ 	.short	(.L_88 - .L_87)
.L_87:
        /*004c*/ 	.word	0x00000000
        /*0050*/ 	.short	0x0002
        /*0052*/ 	.short	0x000c
        /*0054*/ 	.byte	0x00, 0xf0, 0x11, 0x00


	//----- nvinfo : EIATTR_KPARAM_INFO
	.align		4
.L_88:
        /*0058*/ 	.byte	0x04, 0x17
        /*005a*/ 	.short	(.L_90 - .L_89)
.L_89:
        /*005c*/ 	.word	0x00000000
        /*0060*/ 	.short	0x0001
        /*0062*/ 	.short	0x0008
        /*0064*/ 	.byte	0x00, 0xf0, 0x11, 0x00


	//----- nvinfo : EIATTR_KPARAM_INFO
	.align		4
.L_90:
        /*0068*/ 	.byte	0x04, 0x17
        /*006a*/ 	.short	(.L_92 - .L_91)
.L_91:
        /*006c*/ 	.word	0x00000000
        /*0070*/ 	.short	0x0000
        /*0072*/ 	.short	0x0000
        /*0074*/ 	.byte	0x00, 0xf5, 0x21, 0x00


	//----- nvinfo : EIATTR_SPARSE_MMA_MASK
	.align		4
.L_92:
        /*0078*/ 	.byte	0x03, 0x50
        /*007a*/ 	.short	0x0000


	//----- nvinfo : EIATTR_MAXREG_COUNT
	.align		4
        /*007c*/ 	.byte	0x03, 0x1b
        /*007e*/ 	.short	0x00ff


	//----- nvinfo : EIATTR_MERCURY_ISA_VERSION
	.align		4
        /*0080*/ 	.byte	0x03, 0x5f
        /*0082*/ 	.short	0x0101


	//----- nvinfo : EIATTR_VRC_CTA_INIT_COUNT
	.align		4
        /*0084*/ 	.byte	0x02, 0x4a
	.zero		1
	.zero		1


	//----- nvinfo : EIATTR_EXIT_INSTR_OFFSETS
	.align		4
        /*0088*/ 	.byte	0x04, 0x1c
        /*008a*/ 	.short	(.L_94 - .L_93)


	//   ....[0]....
.L_93:
        /*008c*/ 	.word	0x000000c0


	//   ....[1]....
        /*0090*/ 	.word	0x000012c0


	//----- nvinfo : EIATTR_CRS_STACK_SIZE
	.align		4
.L_94:
        /*0094*/ 	.byte	0x04, 0x1e
        /*0096*/ 	.short	(.L_96 - .L_95)
.L_95:
        /*0098*/ 	.word	0x00000000


	//----- nvinfo : EIATTR_CBANK_PARAM_SIZE
	.align		4
.L_96:
        /*009c*/ 	.byte	0x03, 0x19
        /*009e*/ 	.short	0x0028


	//----- nvinfo : EIATTR_PARAM_CBANK
	.align		4
        /*00a0*/ 	.byte	0x04, 0x0a
        /*00a2*/ 	.short	(.L_98 - .L_97)
	.align		4
.L_97:
        /*00a4*/ 	.word	index@(.nv.constant0._Z13random_matrixPiiiiijP17curandStateXORWOW)
        /*00a8*/ 	.short	0x0380
        /*00aa*/ 	.short	0x0028


	//----- nvinfo : EIATTR_SW_WAR
	.align		4
.L_98:
        /*00ac*/ 	.byte	0x04, 0x36
        /*00ae*/ 	.short	(.L_100 - .L_99)
.L_99:
        /*00b0*/ 	.word	0x00000008
.L_100:


//--------------------- .nv.callgraph             --------------------------
	.section	.nv.callgraph,"",@"SHT_CUDA_CALLGRAPH"
	.align	4
	.sectionentsize	8
	.align		4
        /*0000*/ 	.word	0x00000000
	.align		4
        /*0004*/ 	.word	0xffffffff
	.align		4
        /*0008*/ 	.word	0x00000000
	.align		4
        /*000c*/ 	.word	0xfffffffe
	.align		4
        /*0010*/ 	.word	0x00000000
	.align		4
        /*0014*/ 	.word	0xfffffffd
	.align		4
        /*0018*/ 	.word	0x00000000
	.align		4
        /*001c*/ 	.word	0xfffffffc


//--------------------- .nv.constant4             --------------------------
	.section	.nv.constant4,"a",@progbits
	.align	8
	.align		8
.nv.constant4:
        /*0000*/ 	.dword	precalc_xorwow_matrix
	.align		8
        /*0008*/ 	.dword	precalc_xorwow_offset_matrix
	.align		8
        /*0010*/ 	.dword	mrg32k3aM1
	.align		8
        /*0018*/ 	.dword	mrg32k3aM2
	.align		8
        /*0020*/ 	.dword	mrg32k3aM1SubSeq
	.align		8
        /*0028*/ 	.dword	mrg32k3aM2SubSeq
	.align		8
        /*0030*/ 	.dword	mrg32k3aM1Seq
	.align		8
        /*0038*/ 	.dword	mrg32k3aM2Seq


//--------------------- .nv.constant3             --------------------------
	.section	.nv.constant3,"a",@progbits
	.align	8
.nv.constant3:
	.type		__cr_lgamma_table,@object
	.size		__cr_lgamma_table,(.L_8 - __cr_lgamma_table)
__cr_lgamma_table:
        /*0000*/ 	.byte	0x00, 0x00, 0x00, 0x00, 0x00, 0x00, 0x00, 0x00, 0x00, 0x00, 0x00, 0x00, 0x00, 0x00, 0x00, 0x00
        /*0010*/ 	.byte	0xef, 0x39, 0xfa, 0xfe, 0x42, 0x2e, 0xe6, 0x3f, 0x02, 0x20, 0x2a, 0xfa, 0x0b, 0xab, 0xfc, 0x3f
        /*0020*/ 	.byte	0xf9, 0x2c, 0x92, 0x7c, 0xa7, 0x6c, 0x09, 0x40, 0xc9, 0x79, 0x44, 0x3c, 0x64, 0x26, 0x13, 0x40
        /*0030*/ 	.byte	0xca, 0x01, 0xcf, 0x3a, 0x27, 0x51, 0x1a, 0x40, 0x30, 0xcc, 0x2d, 0xf3, 0xe1, 0x0c, 0x21, 0x40
        /*0040*/ 	.byte	0x0d, 0xb7, 0xfc, 0x82, 0x8e, 0x35, 0x25, 0x40
.L_8:


//--------------------- .text._Z4fillPii          --------------------------
	.section	.text._Z4fillPii,"ax",@progbits
	.align	128
        .global         _Z4fillPii
        .type           _Z4fillPii,@function
        .size           _Z4fillPii,(.L_x_31 - _Z4fillPii)
        .other          _Z4fillPii,@"STO_CUDA_ENTRY STV_DEFAULT"
_Z4fillPii:
.text._Z4fillPii:
[----:B------:R-:W-:Y:S01]  /*0000*/  LDC R1, c[0x0][0x37c] ;  /* 0x0000df00ff017b82 */ /* 0x000fe20000000800 */
[----:B------:R-:W0:Y:S07]  /*0010*/  S2R R5, SR_TID.X ;  /* 0x0000000000057919 */ /* 0x000e2e0000002100 */
[----:B------:R-:W0:Y:S01]  /*0020*/  S2UR UR4, SR_CTAID.X ;  /* 0x00000000000479c3 */ /* 0x000e220000002500 */
[----:B------:R-:W1:Y:S07]  /*0030*/  LDCU UR5, c[0x0][0x388] ;  /* 0x00007100ff0577ac */ /* 0x000e6e0008000800 */
[----:B------:R-:W0:Y:S02]  /*0040*/  LDC R0, c[0x0][0x360] ;  /* 0x0000d800ff007b82 */ /* 0x000e240000000800 */
[----:B0-----:R-:W-:-:S05]  /*0050*/  IMAD R5, R0, UR4, R5 ;  /* 0x0000000400057c24 */ /* 0x001fca000f8e0205 */
[----:B-1----:R-:W-:-:S13]  /*0060*/  ISETP.GE.AND P0, PT, R5, UR5, PT ;  /* 0x0000000505007c0c */ /* 0x002fda000bf06270 */
[----:B------:R-:W-:Y:S05]  /*0070*/  @P0 EXIT ;  /* 0x000000000000094d */ /* 0x000fea0003800000 */
[----:B------:R-:W0:Y:S01]  /*0080*/  LDC.64 R2, c[0x0][0x380] ;  /* 0x0000e000ff027b82 */ /* 0x000e220000000a00 */
[----:B------:R-:W1:Y:S01]  /*0090*/  LDCU.64 UR4, c[0x0][0x358] ;  /* 0x00006b00ff0477ac */ /* 0x000e620008000a00 */
[----:B------:R-:W-:Y:S01]  /*00a0*/  MOV R7, 0xffffffff ;  /* 0xffffffff00077802 */ /* 0x000fe20000000f00 */
[----:B0-----:R-:W-:-:S05]  /*00b0*/  IMAD.WIDE R2, R5, 0x4, R2 ;  /* 0x0000000405027825 */ /* 0x001fca00078e0202 */
[----:B-1----:R-:W-:Y:S01]  /*00c0*/  STG.E desc[UR4][R2.64], R7 ;  /* 0x0000000702007986 */ /* 0x002fe2000c101904 */
[----:B------:R-:W-:Y:S05]  /*00d0*/  EXIT ;  /* 0x000000000000794d */ /* 0x000fea0003800000 */
.L_x_0:
[----:B------:R-:W-:-:S00]  /*00e0*/  BRA `(.L_x_0) ;  /* 0xfffffffc00fc7947 */ /* 0x000fc0000383ffff */
[----:B------:R-:W-:-:S00]  /*00f0*/  NOP ;  /* 0x0000000000007918 */ /* 0x000fc00000000000 */
        /* <DEDUP_REMOVED lines=8> */
.L_x_31:


//--------------------- .text._Z14caer_caramelosPiii --------------------------
	.section	.text._Z14caer_caramelosPiii,"ax",@progbits
	.align	128
        .global         _Z14caer_caramelosPiii
        .type           _Z14caer_caramelosPiii,@function
        .size           _Z14caer_caramelosPiii,(.L_x_32 - _Z14caer_caramelosPiii)
        .other          _Z14caer_caramelosPiii,@"STO_CUDA_ENTRY STV_DEFAULT"
_Z14caer_caramelosPiii:
.text._Z14caer_caramelosPiii:
[----:B------:R-:W-:Y:S01]  /*0000*/  LDC R1, c[0x0][0x37c] ;  /* 0x0000df00ff017b82 */ /* 0x000fe20000000800 */
[----:B------:R-:W0:Y:S07]  /*0010*/  S2R R3, SR_TID.Y ;  /* 0x0000000000037919 */ /* 0x000e2e0000002200 */
[----:B------:R-:W1:Y:S01]  /*0020*/  S2UR UR5, SR_CTAID.Y ;  /* 0x00000000000579c3 */ /* 0x000e620000002600 */
[----:B------:R-:W1:Y:S01]  /*0030*/  LDCU UR4, c[0x0][0x364] ;  /* 0x00006c80ff0477ac */ /* 0x000e620008000800 */
[----:B------:R-:W-:Y:S01]  /*0040*/  BSSY.RECONVERGENT B2, `(.L_x_1) ;  /* 0x00000b7000027945 */ /* 0x000fe20003800200 */
[----:B------:R-:W-:-:S05]  /*0050*/  IMAD.MOV.U32 R2, RZ, RZ, RZ ;  /* 0x000000ffff027224 */ /* 0x000fca00078e00ff */
[----:B------:R-:W2:Y:S01]  /*0060*/  LDC R5, c[0x0][0x388] ;  /* 0x0000e200ff057b82 */ /* 0x000ea20000000800 */
[----:B-1----:R-:W-:-:S06]  /*0070*/  UIMAD UR4, UR4, UR5, URZ ;  /* 0x00000005040472a4 */ /* 0x002fcc000f8e02ff */
[----:B0-----:R-:W-:-:S05]  /*0080*/  VIADD R0, R3, UR4 ;  /* 0x0000000403007c36 */ /* 0x001fca0008000000 */
[----:B--2---:R-:W-:-:S13]  /*0090*/  ISETP.GE.AND P0, PT, R0, R5, PT ;  /* 0x000000050000720c */ /* 0x004fda0003f06270 */
[----:B------:R-:W-:Y:S05]  /*00a0*/  @P0 BRA `(.L_x_2) ;  /* 0x0000000800c00947 */ /* 0x000fea0003800000 */
[----:B------:R-:W-:Y:S01]  /*00b0*/  IADD3 R2, PT, PT, R3, UR4, -R5 ;  /* 0x0000000403027c10 */ /* 0x000fe2000fffe805 */
[----:B------:R-:W-:Y:S01]  /*00c0*/  BSSY.RECONVERGENT B1, `(.L_x_3) ;  /* 0x00000a1000017945 */ /* 0x000fe20003800200 */
[----:B------:R-:W-:Y:S01]  /*00d0*/  IADD3 R6, PT, PT, -R0, R5, RZ ;  /* 0x0000000500067210 */ /* 0x000fe20007ffe1ff */
[----:B------:R-:W-:Y:S01]  /*00e0*/  IMAD.MOV.U32 R3, RZ, RZ, R0 ;  /* 0x000000ffff037224 */ /* 0x000fe200078e0000 */
[----:B------:R-:W-:Y:S01]  /*00f0*/  ISETP.GT.U32.AND P0, PT, R2, -0x4, PT ;  /* 0xfffffffc0200780c */ /* 0x000fe20003f04070 */
[----:B------:R-:W-:Y:S01]  /*0100*/  IMAD.MOV.U32 R2, RZ, RZ, RZ ;  /* 0x000000ffff027224 */ /* 0x000fe200078e00ff */
[----:B------:R-:W-:-:S11]  /*0110*/  LOP3.LUT R4, R6, 0x3, RZ, 0xc0, !PT ;  /* 0x0000000306047812 */ /* 0x000fd600078ec0ff */
[----:B------:R-:W-:Y:S05]  /*0120*/  @P0 BRA `(.L_x_4) ;  /* 0x0000000800680947 */ /* 0x000fea0003800000 */
[----:B------:R-:W0:Y:S01]  /*0130*/  LDC R5, c[0x0][0x38c] ;  /* 0x0000e300ff057b82 */ /* 0x000e220000000800 */
[----:B------:R-:W-:Y:S01]  /*0140*/  LOP3.LUT R6, R6, 0xfffffffc, RZ, 0xc0, !PT ;  /* 0xfffffffc06067812 */ /* 0x000fe200078ec0ff */
[C---:B------:R-:W-:Y:S01]  /*0150*/  VIADD R10, R0.reuse, 0x2 ;  /* 0x00000002000a7836 */ /* 0x040fe20000000000 */
[----:B------:R-:W-:Y:S01]  /*0160*/  BSSY.RELIABLE B0, `(.L_x_5) ;  /* 0x0000082000007945 */ /* 0x000fe20003800100 */
[----:B------:R-:W-:Y:S01]  /*0170*/  VIADD R8, R0, 0x3 ;  /* 0x0000000300087836 */ /* 0x000fe20000000000 */
[----:B------:R-:W-:Y:S01]  /*0180*/  IADD3 R6, PT, PT, -R6, RZ, RZ ;  /* 0x000000ff06067210 */ /* 0x000fe20007ffe1ff */
[----:B------:R-:W-:Y:S02]  /*0190*/  HFMA2 R2, -RZ, RZ, 0, 0 ;  /* 0x00000000ff027431 */ /* 0x000fe400000001ff */
[----:B------:R-:W-:Y:S01]  /*01a0*/  IMAD.MOV.U32 R3, RZ, RZ, R0 ;  /* 0x000000ffff037224 */ /* 0x000fe200078e0000 */
[----:B------:R-:W-:Y:S01]  /*01b0*/  ISETP.GE.AND P0, PT, R6, RZ, PT ;  /* 0x000000ff0600720c */ /* 0x000fe20003f06270 */
[----:B0-----:R-:W-:-:S02]  /*01c0*/  IMAD R7, R0, R5, R5 ;  /* 0x0000000500077224 */ /* 0x001fc400078e0205 */
[-CC-:B------:R-:W-:Y:S02]  /*01d0*/  IMAD R10, R10, R5.reuse, R0.reuse ;  /* 0x000000050a0a7224 */ /* 0x180fe400078e0200 */
[-CC-:B------:R-:W-:Y:S02]  /*01e0*/  IMAD R8, R8, R5.reuse, R0.reuse ;  /* 0x0000000508087224 */ /* 0x180fe400078e0200 */
[C---:B------:R-:W-:Y:S02]  /*01f0*/  IMAD R14, R0.reuse, R5, R0 ;  /* 0x00000005000e7224 */ /* 0x040fe400078e0200 */
[----:B------:R-:W-:-:S04]  /*0200*/  IMAD.IADD R12, R0, 0x1, R7 ;  /* 0x00000001000c7824 */ /* 0x000fc800078e0207 */
[----:B------:R-:W-:Y:S05]  /*0210*/  @P0 BRA `(.L_x_6) ;  /* 0x0000000400d80947 */ /* 0x000fea0003800000 */
[----:B------:R-:W-:Y:S01]  /*0220*/  IADD3 R7, PT, PT, -R6, RZ, RZ ;  /* 0x000000ff06077210 */ /* 0x000fe20007ffe1ff */
[----:B------:R-:W-:Y:S01]  /*0230*/  BSSY.RECONVERGENT B3, `(.L_x_7) ;  /* 0x0000049000037945 */ /* 0x000fe20003800200 */
[----:B------:R-:W-:Y:S02]  /*0240*/  PLOP3.LUT P0, PT, PT, PT, PT, 0x80, 0x8 ;  /* 0x000000000008781c */ /* 0x000fe40003f0f070 */
[----:B------:R-:W-:-:S13]  /*0250*/  ISETP.GT.AND P1, PT, R7, 0xc, PT ;  /* 0x0000000c0700780c */ /* 0x000fda0003f24270 */
[----:B------:R-:W-:Y:S05]  /*0260*/  @!P1 BRA `(.L_x_8) ;  /* 0x0000000400149947 */ /* 0x000fea0003800000 */
[----:B------:R-:W-:-:S13]  /*0270*/  PLOP3.LUT P0, PT, PT, PT, PT, 0x8, 0x80 ;  /* 0x000000000080781c */ /* 0x000fda0003f0e170 */
.L_x_9:
[----:B------:R-:W-:Y:S01]  /*0280*/  ISETP.NE.AND P1, PT, R14, -0x1, PT ;  /* 0xffffffff0e00780c */ /* 0x000fe20003f25270 */
[----:B------:R-:W-:Y:S01]  /*0290*/  VIADD R7, R2, 0x1 ;  /* 0x0000000102077836 */ /* 0x000fe20000000000 */
[----:B------:R-:W-:Y:S01]  /*02a0*/  ISETP.NE.AND P2, PT, R12, -0x1, PT ;  /* 0xffffffff0c00780c */ /* 0x000fe20003f45270 */
[----:B------:R-:W-:Y:S01]  /*02b0*/  VIADD R6, R6, 0x10 ;  /* 0x0000001006067836 */ /* 0x000fe20000000000 */
[C---:B------:R-:W-:Y:S02]  /*02c0*/  LEA R14, R5.reuse, R14, 0x2 ;  /* 0x0000000e050e7211 */ /* 0x040fe400078e10ff */
[----:B------:R-:W-:Y:S02]  /*02d0*/  LEA R12, R5, R12, 0x2 ;  /* 0x0000000c050c7211 */ /* 0x000fe400078e10ff */
[----:B------:R-:W-:-:S05]  /*02e0*/  IADD3 R3, PT, PT, R3, 0x10, RZ ;  /* 0x0000001003037810 */ /* 0x000fca0007ffe0ff */
[----:B------:R-:W-:Y:S01]  /*02f0*/  @P1 IMAD.MOV R7, RZ, RZ, R2 ;  /* 0x000000ffff071224 */ /* 0x000fe200078e0202 */
[----:B------:R-:W-:Y:S02]  /*0300*/  ISETP.NE.AND P1, PT, R10, -0x1, PT ;  /* 0xffffffff0a00780c */ /* 0x000fe40003f25270 */
[----:B------:R-:W-:Y:S02]  /*0310*/  LEA R10, R5, R10, 0x2 ;  /* 0x0000000a050a7211 */ /* 0x000fe400078e10ff */
[----:B------:R-:W-:Y:S01]  /*0320*/  IADD3 R2, PT, PT, R7, 0x1, RZ ;  /* 0x0000000107027810 */ /* 0x000fe20007ffe0ff */
[----:B------:R-:W-:Y:S01]  /*0330*/  @P2 IMAD.MOV R2, RZ, RZ, R7 ;  /* 0x000000ffff022224 */ /* 0x000fe200078e0207 */
[----:B------:R-:W-:Y:S02]  /*0340*/  ISETP.NE.AND P2, PT, R8, -0x1, PT ;  /* 0xffffffff0800780c */ /* 0x000fe40003f45270 */
[----:B------:R-:W-:Y:S01]  /*0350*/  LEA R8, R5, R8, 0x2 ;  /* 0x0000000805087211 */ /* 0x000fe200078e10ff */
[----:B------:R-:W-:-:S04]  /*0360*/  VIADD R7, R2, 0x1 ;  /* 0x0000000102077836 */ /* 0x000fc80000000000 */
[----:B------:R-:W-:Y:S01]  /*0370*/  @P1 IMAD.MOV R7, RZ, RZ, R2 ;  /* 0x000000ffff071224 */ /* 0x000fe200078e0202 */
[----:B------:R-:W-:Y:S02]  /*0380*/  ISETP.NE.AND P1, PT, R14, -0x1, PT ;  /* 0xffffffff0e00780c */ /* 0x000fe40003f25270 */
[----:B------:R-:W-:Y:S01]  /*0390*/  LEA R14, R5, R14, 0x2 ;  /* 0x0000000e050e7211 */ /* 0x000fe200078e10ff */
[----:B------:R-:W-:Y:S02]  /*03a0*/  VIADD R2, R7, 0x1 ;  /* 0x0000000107027836 */ /* 0x000fe40000000000 */
        /* <DEDUP_REMOVED lines=29> */
[----:B------:R-:W-:Y:S01]  /*0580*/  ISETP.NE.AND P1, PT, R14, -0x1, PT ;  /* 0xffffffff0e00780c */ /* 0x000fe20003f25270 */
[----:B------:R-:W-:Y:S02]  /*0590*/  IMAD R14, R5, 0x4, R14 ;  /* 0x00000004050e7824 */ /* 0x000fe400078e020e */
        /* <DEDUP_REMOVED lines=10> */
[----:B------:R-:W-:Y:S01]  /*0640*/  ISETP.NE.AND P2, PT, R8, -0x1, PT ;  /* 0xffffffff0800780c */ /* 0x000fe20003f45270 */
[----:B------:R-:W-:Y:S02]  /*0650*/  IMAD R8, R5, 0x4, R8 ;  /* 0x0000000405087824 */ /* 0x000fe400078e0208 */
[----:B------:R-:W-:-:S04]  /*0660*/  VIADD R7, R2, 0x1 ;  /* 0x0000000102077836 */ /* 0x000fc80000000000 */
[----:B------:R-:W-:Y:S02]  /*0670*/  @P1 IADD3 R7, PT, PT, R2, RZ, RZ ;  /* 0x000000ff02071210 */ /* 0x000fe40007ffe0ff */
[----:B------:R-:W-:-:S03]  /*0680*/  ISETP.GE.AND P1, PT, R6, -0xc, PT ;  /* 0xfffffff40600780c */ /* 0x000fc60003f26270 */
[----:B------:R-:W-:Y:S02]  /*0690*/  VIADD R2, R7, 0x1 ;  /* 0x0000000107027836 */ /* 0x000fe40000000000 */
[----:B------:R-:W-:-:S08]  /*06a0*/  @P2 IMAD.MOV R2, RZ, RZ, R7 ;  /* 0x000000ffff022224 */ /* 0x000fd000078e0207 */
[----:B------:R-:W-:Y:S05]  /*06b0*/  @!P1 BRA `(.L_x_9) ;  /* 0xfffffff800f09947 */ /* 0x000fea000383ffff */
.L_x_8:
[----:B------:R-:W-:Y:S05]  /*06c0*/  BSYNC.RECONVERGENT B3 ;  /* 0x0000000000037941 */ /* 0x000fea0003800200 */
.L_x_7:
[----:B------:R-:W-:Y:S01]  /*06d0*/  IADD3 R7, PT, PT, -R6, RZ, RZ ;  /* 0x000000ff06077210 */ /* 0x000fe20007ffe1ff */
[----:B------:R-:W-:Y:S03]  /*06e0*/  BSSY.RECONVERGENT B3, `(.L_x_10) ;  /* 0x0000026000037945 */ /* 0x000fe60003800200 */
[----:B------:R-:W-:-:S13]  /*06f0*/  ISETP.GT.AND P1, PT, R7, 0x4, PT ;  /* 0x000000040700780c */ /* 0x000fda0003f24270 */
[----:B------:R-:W-:Y:S05]  /*0700*/  @!P1 BRA `(.L_x_11) ;  /* 0x00000000008c9947 */ /* 0x000fea0003800000 */
[----:B------:R-:W-:Y:S01]  /*0710*/  ISETP.NE.AND P0, PT, R14, -0x1, PT ;  /* 0xffffffff0e00780c */ /* 0x000fe20003f05270 */
[----:B------:R-:W-:Y:S01]  /*0720*/  VIADD R7, R2, 0x1 ;  /* 0x0000000102077836 */ /* 0x000fe20000000000 */
[----:B------:R-:W-:Y:S01]  /*0730*/  ISETP.NE.AND P1, PT, R12, -0x1, PT ;  /* 0xffffffff0c00780c */ /* 0x000fe20003f25270 */
[----:B------:R-:W-:Y:S01]  /*0740*/  VIADD R3, R3, 0x8 ;  /* 0x0000000803037836 */ /* 0x000fe20000000000 */
[C---:B------:R-:W-:Y:S01]  /*0750*/  LEA R14, R5.reuse, R14, 0x2 ;  /* 0x0000000e050e7211 */ /* 0x040fe200078e10ff */
[----:B------:R-:W-:Y:S01]  /*0760*/  VIADD R6, R6, 0x8 ;  /* 0x0000000806067836 */ /* 0x000fe20000000000 */
[----:B------:R-:W-:-:S07]  /*0770*/  LEA R12, R5, R12, 0x2 ;  /* 0x0000000c050c7211 */ /* 0x000fce00078e10ff */
        /* <DEDUP_REMOVED lines=16> */
[----:B------:R-:W-:Y:S01]  /*0880*/  @P0 IMAD.MOV R7, RZ, RZ, R2 ;  /* 0x000000ffff070224 */ /* 0x000fe200078e0202 */
[----:B------:R-:W-:Y:S02]  /*0890*/  ISETP.NE.AND P0, PT, R10, -0x1, PT ;  /* 0xffffffff0a00780c */ /* 0x000fe40003f05270 */
[----:B------:R-:W-:Y:S01]  /*08a0*/  LEA R10, R5, R10, 0x2 ;  /* 0x0000000a050a7211 */ /* 0x000fe200078e10ff */
[----:B------:R-:W-:Y:S02]  /*08b0*/  VIADD R2, R7, 0x1 ;  /* 0x0000000107027836 */ /* 0x000fe40000000000 */
[----:B------:R-:W-:Y:S01]  /*08c0*/  @P1 IMAD.MOV R2, RZ, RZ, R7 ;  /* 0x000000ffff021224 */ /* 0x000fe200078e0207 */
[----:B------:R-:W-:Y:S01]  /*08d0*/  ISETP.NE.AND P1, PT, R8, -0x1, PT ;  /* 0xffffffff0800780c */ /* 0x000fe20003f25270 */
[----:B------:R-:W-:Y:S02]  /*08e0*/  IMAD R8, R5, 0x4, R8 ;  /* 0x0000000405087824 */ /* 0x000fe400078e0208 */
[----:B------:R-:W-:-:S04]  /*08f0*/  VIADD R7, R2, 0x1 ;  /* 0x0000000102077836 */ /* 0x000fc80000000000 */
[----:B------:R-:W-:Y:S02]  /*0900*/  @P0 IADD3 R7, PT, PT, R2, RZ, RZ ;  /* 0x000000ff02070210 */ /* 0x000fe40007ffe0ff */
[----:B------:R-:W-:-:S03]  /*0910*/  PLOP3.LUT P0, PT, PT, PT, PT, 0x8, 0x80 ;  /* 0x000000000080781c */ /* 0x000fc60003f0e170 */
[C---:B------:R-:W-:Y:S01]  /*0920*/  VIADD R2, R7.reuse, 0x1 ;  /* 0x0000000107027836 */ /* 0x040fe20000000000 */
[----:B------:R-:W-:-:S09]  /*0930*/  @P1 IADD3 R2, PT, PT, R7, RZ, RZ ;  /* 0x000000ff07021210 */ /* 0x000fd20007ffe0ff */
.L_x_11:
[----:B------:R-:W-:Y:S05]  /*0940*/  BSYNC.RECONVERGENT B3 ;  /* 0x0000000000037941 */ /* 0x000fea0003800200 */
.L_x_10:
[----:B------:R-:W-:-:S13]  /*0950*/  ISETP.NE.OR P0, PT, R6, RZ, P0 ;  /* 0x000000ff0600720c */ /* 0x000fda0000705670 */
[----:B------:R-:W-:Y:S05]  /*0960*/  @!P0 BREAK.RELIABLE B0 ;  /* 0x0000000000008942 */ /* 0x000fea0003800100 */
[----:B------:R-:W-:Y:S05]  /*0970*/  @!P0 BRA `(.L_x_4) ;  /* 0x0000000000548947 */ /* 0x000fea0003800000 */
.L_x_6:
[----:B------:R-:W-:Y:S05]  /*0980*/  BSYNC.RELIABLE B0 ;  /* 0x0000000000007941 */ /* 0x000fea0003800100 */
.L_x_5:
[----:B------:R-:W-:Y:S01]  /*0990*/  ISETP.NE.AND P0, PT, R14, -0x1, PT ;  /* 0xffffffff0e00780c */ /* 0x000fe20003f05270 */
[----:B------:R-:W-:Y:S01]  /*09a0*/  VIADD R3, R3, 0x4 ;  /* 0x0000000403037836 */ /* 0x000fe20000000000 */
[----:B------:R-:W-:Y:S01]  /*09b0*/  ISETP.NE.AND P1, PT, R12, -0x1, PT ;  /* 0xffffffff0c00780c */ /* 0x000fe20003f25270 */
[C---:B------:R-:W-:Y:S01]  /*09c0*/  IMAD R12, R5.reuse, 0x4, R12 ;  /* 0x00000004050c7824 */ /* 0x040fe200078e020c */
[----:B------:R-:W-:Y:S01]  /*09d0*/  IADD3 R7, PT, PT, R2, 0x1, RZ ;  /* 0x0000000102077810 */ /* 0x000fe20007ffe0ff */
[----:B------:R-:W-:Y:S01]  /*09e0*/  IMAD R14, R5, 0x4, R14 ;  /* 0x00000004050e7824 */ /* 0x000fe200078e020e */
[----:B------:R-:W-:-:S07]  /*09f0*/  IADD3 R6, PT, PT, R6, 0x4, RZ ;  /* 0x0000000406067810 */ /* 0x000fce0007ffe0ff */
[----:B------:R-:W-:Y:S01]  /*0a00*/  @P0 IMAD.MOV R7, RZ, RZ, R2 ;  /* 0x000000ffff070224 */ /* 0x000fe200078e0202 */
[----:B------:R-:W-:Y:S01]  /*0a10*/  ISETP.NE.AND P0, PT, R10, -0x1, PT ;  /* 0xffffffff0a00780c */ /* 0x000fe20003f05270 */
[----:B------:R-:W-:Y:S02]  /*0a20*/  IMAD R10, R5, 0x4, R10 ;  /* 0x00000004050a7824 */ /* 0x000fe400078e020a */
[C---:B------:R-:W-:Y:S01]  /*0a30*/  VIADD R2, R7.reuse, 0x1 ;  /* 0x0000000107027836 */ /* 0x040fe20000000000 */
[----:B------:R-:W-:Y:S02]  /*0a40*/  @P1 IADD3 R2, PT, PT, R7, RZ, RZ ;  /* 0x000000ff07021210 */ /* 0x000fe40007ffe0ff */
[----:B------:R-:W-:Y:S02]  /*0a50*/  ISETP.NE.AND P1, PT, R8, -0x1, PT ;  /* 0xffffffff0800780c */ /* 0x000fe40003f25270 */
[----:B------:R-:W-:Y:S01]  /*0a60*/  LEA R8, R5, R8, 0x2 ;  /* 0x0000000805087211 */ /* 0x000fe200078e10ff */
[----:B------:R-:W-:-:S04]  /*0a70*/  VIADD R7, R2, 0x1 ;  /* 0x0000000102077836 */ /* 0x000fc80000000000 */
[----:B------:R-:W-:Y:S01]  /*0a80*/  @P0 IMAD.MOV R7, RZ, RZ, R2 ;  /* 0x000000ffff070224 */ /* 0x000fe200078e0202 */
[----:B------:R-:W-:-:S03]  /*0a90*/  ISETP.NE.AND P0, PT, R6, RZ, PT ;  /* 0x000000ff0600720c */ /* 0x000fc60003f05270 */
[C---:B------:R-:W-:Y:S02]  /*0aa0*/  VIADD R2, R7.reuse, 0x1 ;  /* 0x0000000107027836 */ /* 0x040fe40000000000 */
[----:B------:R-:W-:-:S08]  /*0ab0*/  @P1 IADD3 R2, PT, PT, R7, RZ, RZ ;  /* 0x000000ff07021210 */ /* 0x000fd00007ffe0ff */
[----:B------:R-:W-:Y:S05]  /*0ac0*/  @P0 BRA `(.L_x_5) ;  /* 0xfffffffc00b00947 */ /* 0x000fea000383ffff */
.L_x_4:
[----:B------:R-:W-:Y:S05]  /*0ad0*/  BSYNC.RECONVERGENT B1 ;  /* 0x0000000000017941 */ /* 0x000fea0003800200 */
.L_x_3:
[----:B------:R-:W-:-:S13]  /*0ae0*/  ISETP.NE.AND P0, PT, R4, RZ, PT ;  /* 0x000000ff0400720c */ /* 0x000fda0003f05270 */
[----:B------:R-:W-:Y:S05]  /*0af0*/  @!P0 BRA `(.L_x_2) ;  /* 0x00000000002c8947 */ /* 0x000fea0003800000 */
[----:B------:R-:W0:Y:S01]  /*0b00*/  LDC R6, c[0x0][0x38c] ;  /* 0x0000e300ff067b82 */ /* 0x000e220000000800 */
[----:B------:R-:W-:Y:S02]  /*0b10*/  IMAD.MOV R4, RZ, RZ, -R4 ;  /* 0x000000ffff047224 */ /* 0x000fe400078e0a04 */
[----:B0-----:R-:W-:-:S07]  /*0b20*/  IMAD R3, R3, R6, R0 ;  /* 0x0000000603037224 */ /* 0x001fce00078e0200 */
.L_x_12:
[----:B------:R-:W-:Y:S01]  /*0b30*/  IADD3 R4, PT, PT, R4, 0x1, RZ ;  /* 0x0000000104047810 */ /* 0x000fe20007ffe0ff */
[----:B------:R-:W-:Y:S01]  /*0b40*/  VIADD R5, R2, 0x1 ;  /* 0x0000000102057836 */ /* 0x000fe20000000000 */
[C---:B------:R-:W-:Y:S02]  /*0b50*/  ISETP.NE.AND P0, PT, R3.reuse, -0x1, PT ;  /* 0xffffffff0300780c */ /* 0x040fe40003f05270 */
[----:B------:R-:W-:Y:S02]  /*0b60*/  ISETP.NE.AND P1, PT, R4, RZ, PT ;  /* 0x000000ff0400720c */ /* 0x000fe40003f25270 */
[----:B------:R-:W-:-:S09]  /*0b70*/  IADD3 R3, PT, PT, R3, R6, RZ ;  /* 0x0000000603037210 */ /* 0x000fd20007ffe0ff */
[----:B------:R-:W-:-:S04]  /*0b80*/  @P0 IMAD.MOV R5, RZ, RZ, R2 ;  /* 0x000000ffff050224 */ /* 0x000fc800078e0202 */
[----:B------:R-:W-:Y:S01]  /*0b90*/  IMAD.MOV.U32 R2, RZ, RZ, R5 ;  /* 0x000000ffff027224 */ /* 0x000fe200078e0005 */
[----:B------:R-:W-:Y:S06]  /*0ba0*/  @P1 BRA `(.L_x_12) ;  /* 0xfffffffc00e01947 */ /* 0x000fec000383ffff */
.L_x_2:
[----:B------:R-:W-:Y:S05]  /*0bb0*/  BSYNC.RECONVERGENT B2 ;  /* 0x0000000000027941 */ /* 0x000fea0003800200 */
.L_x_1:
[----:B------:R-:W-:Y:S05]  /*0bc0*/  WARPSYNC.ALL ;  /* 0x0000000000007948 */ /* 0x000fea0003800000 */
[----:B------:R-:W-:-:S13]  /*0bd0*/  ISETP.NE.AND P0, PT, R0, RZ, PT ;  /* 0x000000ff0000720c */ /* 0x000fda0003f05270 */
[----:B------:R-:W-:Y:S05]  /*0be0*/  @P0 EXIT ;  /* 0x000000000000094d */ /* 0x000fea0003800000 */
[----:B------:R-:W0:Y:S01]  /*0bf0*/  S2R R0, SR_TID.X ;  /* 0x0000000000007919 */ /* 0x000e220000002100 */
[----:B------:R-:W0:Y:S01]  /*0c00*/  S2UR UR4, SR_CTAID.X ;  /* 0x00000000000479c3 */ /* 0x000e220000002500 */
[----:B------:R-:W1:Y:S01]  /*0c10*/  LDCU.64 UR6, c[0x0][0x358] ;  /* 0x00006b00ff0677ac */ /* 0x000e620008000a00 */
[----:B------:R-:W-:-:S06]  /*0c20*/  HFMA2 R7, -RZ, RZ, 0, 2.384185791015625e-07 ;  /* 0x00000004ff077431 */ /* 0x000fcc00000001ff */
[----:B------:R-:W0:Y:S08]  /*0c30*/  LDC R3, c[0x0][0x360] ;  /* 0x0000d800ff037b82 */ /* 0x000e300000000800 */
[----:B------:R-:W2:Y:S01]  /*0c40*/  LDC.64 R4, c[0x0][0x380] ;  /* 0x0000e000ff047b82 */ /* 0x000ea20000000a00 */
[----:B0-----:R-:W-:-:S04]  /*0c50*/  IMAD R3, R3, UR4, R0 ;  /* 0x0000000403037c24 */ /* 0x001fc8000f8e0200 */
[----:B------:R-:W-:-:S04]  /*0c60*/  IMAD R3, R3, R2, R3 ;  /* 0x0000000203037224 */ /* 0x000fc800078e0203 */
[----:B--2---:R-:W-:-:S05]  /*0c70*/  IMAD.WIDE R2, R3, 0x4, R4 ;  /* 0x0000000403027825 */ /* 0x004fca00078e0204 */
[----:B-1----:R-:W-:Y:S01]  /*0c80*/  STG.E desc[UR6][R2.64], R7 ;  /* 0x0000000702007986 */ /* 0x002fe2000c101906 */
[----:B------:R-:W-:Y:S05]  /*0c90*/  EXIT ;  /* 0x000000000000794d */ /* 0x000fea0003800000 */
.L_x_13:
        /* <DEDUP_REMOVED lines=14> */
.L_x_32:


//--------------------- .text._Z23eliminar_iguales_juntosPiiiS_ --------------------------
	.section	.text._Z23eliminar_iguales_juntosPiiiS_,"ax",@progbits
	.align	128
        .global         _Z23eliminar_iguales_juntosPiiiS_
        .type           _Z23eliminar_iguales_juntosPiiiS_,@function
        .size           _Z23eliminar_iguales_juntosPiiiS_,(.L_x_33 - _Z23eliminar_iguales_juntosPiiiS_)
        .other          _Z23eliminar_iguales_juntosPiiiS_,@"STO_CUDA_ENTRY STV_DEFAULT"
_Z23eliminar_iguales_juntosPiiiS_:
.text._Z23eliminar_iguales_juntosPiiiS_:
[----:B------:R-:W-:Y:S01]  /*0000*/  LDC R1, c[0x0][0x37c] ;  /* 0x0000df00ff017b82 */ /* 0x000fe20000000800 */
[----:B------:R-:W0:Y:S01]  /*0010*/  LDCU.64 UR6, c[0x0][0x388] ;  /* 0x00007100ff0677ac */ /* 0x000e220008000a00 */
[----:B------:R-:W1:Y:S01]  /*0020*/  S2R R0, SR_TID.X ;  /* 0x0000000000007919 */ /* 0x000e620000002100 */
[----:B------:R-:W-:Y:S02]  /*0030*/  PLOP3.LUT P0, PT, PT, PT, PT, 0x80, 0x8 ;  /* 0x000000000008781c */ /* 0x000fe40003f0f070 */
[----:B------:R-:W-:Y:S01]  /*0040*/  CS2R R8, SRZ ;  /* 0x0000000000087805 */ /* 0x000fe2000001ff00 */
[----:B------:R-:W1:Y:S01]  /*0050*/  LDCU UR5, c[0x0][0x360] ;  /* 0x00006c00ff0577ac */ /* 0x000e620008000800 */
[----:B------:R-:W1:Y:S01]  /*0060*/  S2R R3, SR_CTAID.X ;  /* 0x0000000000037919 */ /* 0x000e620000002500 */
[----:B------:R-:W2:Y:S01]  /*0070*/  LDCU UR8, c[0x0][0x364] ;  /* 0x00006c80ff0877ac */ /* 0x000ea20008000800 */
[----:B------:R-:W2:Y:S01]  /*0080*/  S2R R5, SR_TID.Y ;  /* 0x0000000000057919 */ /* 0x000ea20000002200 */
[----:B------:R-:W3:Y:S01]  /*0090*/  LDCU.64 UR12, c[0x0][0x358] ;  /* 0x00006b00ff0c77ac */ /* 0x000ee20008000a00 */
[----:B------:R-:W2:Y:S01]  /*00a0*/  S2R R2, SR_CTAID.Y ;  /* 0x0000000000027919 */ /* 0x000ea20000002600 */
[----:B0-----:R-:W-:-:S04]  /*00b0*/  UIMAD UR4, UR7, UR6, URZ ;  /* 0x00000006070472a4 */ /* 0x001fc8000f8e02ff */
[----:B------:R-:W-:Y:S01]  /*00c0*/  UISETP.GE.AND UP0, UPT, UR4, 0x1, UPT ;  /* 0x000000010400788c */ /* 0x000fe2000bf06270 */
[----:B-1----:R-:W-:Y:S02]  /*00d0*/  IMAD R0, R3, UR5, R0 ;  /* 0x0000000503007c24 */ /* 0x002fe4000f8e0200 */
[----:B--2---:R-:W-:-:S06]  /*00e0*/  IMAD R5, R2, UR8, R5 ;  /* 0x0000000802057c24 */ /* 0x004fcc000f8e0205 */
[----:B---3--:R-:W-:Y:S05]  /*00f0*/  BRA.U !UP0, `(.L_x_14) ;  /* 0x0000000908a07547 */ /* 0x008fea000b800000 */
[----:B------:R-:W-:Y:S01]  /*0100*/  UISETP.GE.U32.AND UP1, UPT, UR4, 0x10, UPT ;  /* 0x000000100400788c */ /* 0x000fe2000bf26070 */
[----:B------:R-:W-:Y:S01]  /*0110*/  IMAD R4, R5, UR7, R0 ;  /* 0x0000000705047c24 */ /* 0x000fe2000f8e0200 */
[----:B------:R-:W-:Y:S01]  /*0120*/  ULOP3.LUT UR10, UR4, 0xf, URZ, 0xc0, !UPT ;  /* 0x0000000f040a7892 */ /* 0x000fe2000f8ec0ff */
[----:B------:R-:W-:Y:S01]  /*0130*/  PRMT R6, RZ, 0x7610, R6 ;  /* 0x00007610ff067816 */ /* 0x000fe20000000006 */
[----:B------:R-:W-:Y:S02]  /*0140*/  IMAD.MOV.U32 R7, RZ, RZ, RZ ;  /* 0x000000ffff077224 */ /* 0x000fe400078e00ff */
[----:B------:R-:W-:-:S03]  /*0150*/  UISETP.NE.AND UP0, UPT, UR10, URZ, UPT ;  /* 0x000000ff0a00728c */ /* 0x000fc6000bf05270 */
[----:B------:R-:W-:Y:S08]  /*0160*/  BRA.U !UP1, `(.L_x_15) ;  /* 0x0000000509387547 */ /* 0x000ff0000b800000 */
[----:B------:R-:W0:Y:S01]  /*0170*/  LDCU.64 UR8, c[0x0][0x390] ;  /* 0x00007200ff0877ac */ /* 0x000e220008000a00 */
[----:B------:R-:W-:Y:S01]  /*0180*/  PRMT R6, RZ, 0x7610, R6 ;  /* 0x00007610ff067816 */ /* 0x000fe20000000006 */
[----:B------:R-:W-:Y:S01]  /*0190*/  IMAD.MOV.U32 R9, RZ, RZ, RZ ;  /* 0x000000ffff097224 */ /* 0x000fe200078e00ff */
[----:B0-----:R-:W-:Y:S02]  /*01a0*/  UIADD3 UR5, UP1, UPT, UR8, 0x20, URZ ;  /* 0x0000002008057890 */ /* 0x001fe4000ff3e0ff */
[----:B------:R-:W-:Y:S02]  /*01b0*/  ULOP3.LUT UR8, UR4, 0x7ffffff0, URZ, 0xc0, !UPT ;  /* 0x7ffffff004087892 */ /* 0x000fe4000f8ec0ff */
[----:B------:R-:W-:Y:S02]  /*01c0*/  UIADD3.X UR6, UPT, UPT, URZ, UR9, URZ, UP1, !UPT ;  /* 0x00000009ff067290 */ /* 0x000fe40008ffe4ff */
[----:B------:R-:W-:Y:S02]  /*01d0*/  IMAD.U32 R2, RZ, RZ, UR5 ;  /* 0x00000005ff027e24 */ /* 0x000fe4000f8e00ff */
[----:B------:R-:W-:-:S02]  /*01e0*/  IMAD.U32 R7, RZ, RZ, UR8 ;  /* 0x00000008ff077e24 */ /* 0x000fc4000f8e00ff */
[----:B------:R-:W-:-:S07]  /*01f0*/  IMAD.U32 R3, RZ, RZ, UR6 ;  /* 0x00000006ff037e24 */ /* 0x000fce000f8e00ff */
.L_x_16:
[----:B------:R-:W2:Y:S04]  /*0200*/  LDG.E R27, desc[UR12][R2.64+-0x20] ;  /* 0xffffe00c021b7981 */ /* 0x000ea8000c1e1900 */
[----:B------:R-:W3:Y:S04]  /*0210*/  LDG.E R29, desc[UR12][R2.64+-0x1c] ;  /* 0xffffe40c021d7981 */ /* 0x000ee8000c1e1900 */
[----:B------:R-:W4:Y:S04]  /*0220*/  LDG.E R10, desc[UR12][R2.64+-0x18] ;  /* 0xffffe80c020a7981 */ /* 0x000f28000c1e1900 */
[----:B------:R-:W5:Y:S04]  /*0230*/  LDG.E R12, desc[UR12][R2.64+-0x14] ;  /* 0xffffec0c020c7981 */ /* 0x000f68000c1e1900 */
        /* <DEDUP_REMOVED lines=11> */
[----:B------:R-:W5:Y:S01]  /*02f0*/  LDG.E R11, desc[UR12][R2.64+0x1c] ;  /* 0x00001c0c020b7981 */ /* 0x000f62000c1e1900 */
[----:B--2---:R-:W-:-:S02]  /*0300*/  ISETP.NE.AND P4, PT, R27, R4, PT ;  /* 0x000000041b00720c */ /* 0x004fc40003f85270 */
[-C--:B---3--:R-:W-:Y:S02]  /*0310*/  ISETP.NE.AND P0, PT, R29, R4.reuse, PT ;  /* 0x000000041d00720c */ /* 0x088fe40003f05270 */
[----:B------:R-:W-:Y:S02]  /*0320*/  SEL R6, R6, 0x1, P4 ;  /* 0x0000000106067807 */ /* 0x000fe40002000000 */
[-C--:B----4-:R-:W-:Y:S02]  /*0330*/  ISETP.NE.AND P1, PT, R10, R4.reuse, PT ;  /* 0x000000040a00720c */ /* 0x090fe40003f25270 */
[----:B------:R-:W-:Y:S02]  /*0340*/  SEL R6, R6, 0x1, P0 ;  /* 0x0000000106067807 */ /* 0x000fe40000000000 */
[----:B-----5:R-:W-:Y:S02]  /*0350*/  ISETP.NE.AND P2, PT, R12, R4, PT ;  /* 0x000000040c00720c */ /* 0x020fe40003f45270 */
[----:B------:R-:W-:-:S02]  /*0360*/  SEL R6, R6, 0x1, P1 ;  /* 0x0000000106067807 */ /* 0x000fc40000800000 */
[C---:B------:R-:W-:Y:S02]  /*0370*/  SEL R8, R9.reuse, R8, !P4 ;  /* 0x0000000809087207 */ /* 0x040fe40006000000 */
[-C--:B------:R-:W-:Y:S02]  /*0380*/  ISETP.NE.AND P3, PT, R14, R4.reuse, PT ;  /* 0x000000040e00720c */ /* 0x080fe40003f65270 */
[----:B------:R-:W-:Y:S02]  /*0390*/  SEL R6, R6, 0x1, P2 ;  /* 0x0000000106067807 */ /* 0x000fe40001000000 */
[-C--:B------:R-:W-:Y:S02]  /*03a0*/  ISETP.NE.AND P4, PT, R16, R4.reuse, PT ;  /* 0x000000041000720c */ /* 0x080fe40003f85270 */
[----:B------:R-:W-:Y:S01]  /*03b0*/  SEL R6, R6, 0x1, P3 ;  /* 0x0000000106067807 */ /* 0x000fe20001800000 */
[----:B------:R-:W-:Y:S01]  /*03c0*/  @!P0 VIADD R8, R9, 0x1 ;  /* 0x0000000109088836 */ /* 0x000fe20000000000 */
[----:B------:R-:W-:-:S02]  /*03d0*/  ISETP.NE.AND P0, PT, R18, R4, PT ;  /* 0x000000041200720c */ /* 0x000fc40003f05270 */
[----:B------:R-:W-:Y:S01]  /*03e0*/  SEL R6, R6, 0x1, P4 ;  /* 0x0000000106067807 */ /* 0x000fe20002000000 */
[C---:B------:R-:W-:Y:S01]  /*03f0*/  @!P1 VIADD R8, R9.reuse, 0x2 ;  /* 0x0000000209089836 */ /* 0x040fe20000000000 */
[-C--:B------:R-:W-:Y:S01]  /*0400*/  ISETP.NE.AND P1, PT, R20, R4.reuse, PT ;  /* 0x000000041400720c */ /* 0x080fe20003f25270 */
[C---:B------:R-:W-:Y:S01]  /*0410*/  @!P2 VIADD R8, R9.reuse, 0x3 ;  /* 0x000000030908a836 */ /* 0x040fe20000000000 */
[----:B------:R-:W-:Y:S01]  /*0420*/  SEL R6, R6, 0x1, P0 ;  /* 0x0000000106067807 */ /* 0x000fe20000000000 */
[----:B------:R-:W-:Y:S01]  /*0430*/  @!P3 VIADD R8, R9, 0x4 ;  /* 0x000000040908b836 */ /* 0x000fe20000000000 */
[-C--:B------:R-:W-:Y:S01]  /*0440*/  ISETP.NE.AND P2, PT, R25, R4.reuse, PT ;  /* 0x000000041900720c */ /* 0x080fe20003f45270 */
[----:B------:R-:W-:Y:S01]  /*0450*/  @!P4 VIADD R8, R9, 0x5 ;  /* 0x000000050908c836 */ /* 0x000fe20000000000 */
[----:B------:R-:W-:Y:S02]  /*0460*/  ISETP.NE.AND P3, PT, R23, R4, PT ;  /* 0x000000041700720c */ /* 0x000fe40003f65270 */
[----:B------:R-:W-:-:S02]  /*0470*/  SEL R6, R6, 0x1, P1 ;  /* 0x0000000106067807 */ /* 0x000fc40000800000 */
[-C--:B------:R-:W-:Y:S02]  /*0480*/  ISETP.NE.AND P4, PT, R21, R4.reuse, PT ;  /* 0x000000041500720c */ /* 0x080fe40003f85270 */
[----:B------:R-:W-:Y:S01]  /*0490*/  SEL R6, R6, 0x1, P2 ;  /* 0x0000000106067807 */ /* 0x000fe20001000000 */
[----:B------:R-:W-:Y:S01]  /*04a0*/  @!P0 VIADD R8, R9, 0x6 ;  /* 0x0000000609088836 */ /* 0x000fe20000000000 */
[-C--:B------:R-:W-:Y:S01]  /*04b0*/  ISETP.NE.AND P0, PT, R19, R4.reuse, PT ;  /* 0x000000041300720c */ /* 0x080fe20003f05270 */
[C---:B------:R-:W-:Y:S01]  /*04c0*/  @!P1 VIADD R8, R9.reuse, 0x7 ;  /* 0x0000000709089836 */ /* 0x040fe20000000000 */
[----:B------:R-:W-:Y:S01]  /*04d0*/  SEL R6, R6, 0x1, P3 ;  /* 0x0000000106067807 */ /* 0x000fe20001800000 */
[----:B------:R-:W-:Y:S01]  /*04e0*/  @!P2 VIADD R8, R9, 0x8 ;  /* 0x000000080908a836 */ /* 0x000fe20000000000 */
[----:B------:R-:W-:Y:S01]  /*04f0*/  ISETP.NE.AND P1, PT, R17, R4, PT ;  /* 0x000000041100720c */ /* 0x000fe20003f25270 */
[----:B------:R-:W-:Y:S01]  /*0500*/  @!P3 VIADD R8, R9, 0x9 ;  /* 0x000000090908b836 */ /* 0x000fe20000000000 */
[----:B------:R-:W-:-:S02]  /*0510*/  SEL R6, R6, 0x1, P4 ;  /* 0x0000000106067807 */ /* 0x000fc40002000000 */
[-C--:B------:R-:W-:Y:S01]  /*0520*/  ISETP.NE.AND P2, PT, R15, R4.reuse, PT ;  /* 0x000000040f00720c */ /* 0x080fe20003f45270 */
[----:B------:R-:W-:Y:S01]  /*0530*/  @!P4 VIADD R8, R9, 0xa ;  /* 0x0000000a0908c836 */ /* 0x000fe20000000000 */
[-C--:B------:R-:W-:Y:S02]  /*0540*/  ISETP.NE.AND P3, PT, R13, R4.reuse, PT ;  /* 0x000000040d00720c */ /* 0x080fe40003f65270 */
[----:B------:R-:W-:Y:S01]  /*0550*/  ISETP.NE.AND P4, PT, R11, R4, PT ;  /* 0x000000040b00720c */ /* 0x000fe20003f85270 */
[----:B------:R-:W-:-:S04]  /*0560*/  @!P0 VIADD R8, R9, 0xb ;  /* 0x0000000b09088836 */ /* 0x000fc80000000000 */
[----:B------:R-:W-:-:S04]  /*0570*/  @!P1 VIADD R8, R9, 0xc ;  /* 0x0000000c09089836 */ /* 0x000fc80000000000 */
[C---:B------:R-:W-:Y:S02]  /*0580*/  @!P2 VIADD R8, R9.reuse, 0xd ;  /* 0x0000000d0908a836 */ /* 0x040fe40000000000 */
[C---:B------:R-:W-:Y:S02]  /*0590*/  @!P3 VIADD R8, R9.reuse, 0xe ;  /* 0x0000000e0908b836 */ /* 0x040fe40000000000 */
[C---:B------:R-:W-:Y:S02]  /*05a0*/  @!P4 VIADD R8, R9.reuse, 0xf ;  /* 0x0000000f0908c836 */ /* 0x040fe40000000000 */
[----:B------:R-:W-:Y:S01]  /*05b0*/  VIADD R9, R9, 0x10 ;  /* 0x0000001009097836 */ /* 0x000fe20000000000 */
[----:B------:R-:W-:-:S04]  /*05c0*/  SEL R6, R6, 0x1, P0 ;  /* 0x0000000106067807 */ /* 0x000fc80000000000 */
[----:B------:R-:W-:Y:S02]  /*05d0*/  ISETP.NE.AND P0, PT, R9, R7, PT ;  /* 0x000000070900720c */ /* 0x000fe40003f05270 */
[----:B------:R-:W-:-:S04]  /*05e0*/  SEL R6, R6, 0x1, P1 ;  /* 0x0000000106067807 */ /* 0x000fc80000800000 */
[----:B------:R-:W-:Y:S02]  /*05f0*/  SEL R6, R6, 0x1, P2 ;  /* 0x0000000106067807 */ /* 0x000fe40001000000 */
[----:B------:R-:W-:Y:S02]  /*0600*/  IADD3 R2, P1, PT, R2, 0x40, RZ ;  /* 0x0000004002027810 */ /* 0x000fe40007f3e0ff */
[----:B------:R-:W-:-:S03]  /*0610*/  SEL R6, R6, 0x1, P3 ;  /* 0x0000000106067807 */ /* 0x000fc60001800000 */
[----:B------:R-:W-:Y:S01]  /*0620*/  IMAD.X R3, RZ, RZ, R3, P1 ;  /* 0x000000ffff037224 */ /* 0x000fe200008e0603 */
[----:B------:R-:W-:Y:S01]  /*0630*/  SEL R6, R6, 0x1, P4 ;  /* 0x0000000106067807 */ /* 0x000fe20002000000 */
[----:B------:R-:W-:Y:S06]  /*0640*/  @P0 BRA `(.L_x_16) ;  /* 0xfffffff800ec0947 */ /* 0x000fec000383ffff */
.L_x_15:
[----:B------:R-:W-:Y:S05]  /*0650*/  BRA.U !UP0, `(.L_x_17) ;  /* 0x00000005083c7547 */ /* 0x000fea000b800000 */
[----:B------:R-:W-:Y:S02]  /*0660*/  UISETP.GE.U32.AND UP0, UPT, UR10, 0x8, UPT ;  /* 0x000000080a00788c */ /* 0x000fe4000bf06070 */
[----:B------:R-:W-:-:S04]  /*0670*/  ULOP3.LUT UR5, UR4, 0x7, URZ, 0xc0, !UPT ;  /* 0x0000000704057892 */ /* 0x000fc8000f8ec0ff */
[----:B------:R-:W-:-:S03]  /*0680*/  UISETP.NE.AND UP1, UPT, UR5, URZ, UPT ;  /* 0x000000ff0500728c */ /* 0x000fc6000bf25270 */
[----:B------:R-:W-:Y:S08]  /*0690*/  BRA.U !UP0, `(.L_x_18) ;  /* 0x00000001088c7547 */ /* 0x000ff0000b800000 */
[----:B------:R-:W0:Y:S02]  /*06a0*/  LDC.64 R2, c[0x0][0x390] ;  /* 0x0000e400ff027b82 */ /* 0x000e240000000a00 */
[----:B0-----:R-:W-:-:S05]  /*06b0*/  IMAD.WIDE.U32 R2, R7, 0x4, R2 ;  /* 0x0000000407027825 */ /* 0x001fca00078e0002 */
[----:B------:R-:W2:Y:S04]  /*06c0*/  LDG.E R9, desc[UR12][R2.64] ;  /* 0x0000000c02097981 */ /* 0x000ea8000c1e1900 */
[----:B------:R-:W3:Y:S04]  /*06d0*/  LDG.E R11, desc[UR12][R2.64+0x4] ;  /* 0x0000040c020b7981 */ /* 0x000ee8000c1e1900 */
[----:B------:R-:W4:Y:S04]  /*06e0*/  LDG.E R13, desc[UR12][R2.64+0x8] ;  /* 0x0000080c020d7981 */ /* 0x000f28000c1e1900 */
        /* <DEDUP_REMOVED lines=9> */
[----:B-----5:R-:W-:Y:S02]  /*0780*/  ISETP.NE.AND P1, PT, R15, R4, PT ;  /* 0x000000040f00720c */ /* 0x020fe40003f25270 */
[----:B------:R-:W-:Y:S02]  /*0790*/  SEL R6, R6, 0x1, P3 ;  /* 0x0000000106067807 */ /* 0x000fe40001800000 */
[----:B------:R-:W-:-:S02]  /*07a0*/  SEL R8, R7, R8, !P2 ;  /* 0x0000000807087207 */ /* 0x000fc40005000000 */
[----:B------:R-:W-:Y:S01]  /*07b0*/  SEL R6, R6, 0x1, P0 ;  /* 0x0000000106067807 */ /* 0x000fe20000000000 */
[----:B------:R-:W-:Y:S01]  /*07c0*/  @!P3 VIADD R8, R7, 0x1 ;  /* 0x000000010708b836 */ /* 0x000fe20000000000 */
[----:B------:R-:W-:-:S03]  /*07d0*/  ISETP.NE.AND P2, PT, R17, R4, PT ;  /* 0x000000041100720c */ /* 0x000fc60003f45270 */
[----:B------:R-:W-:Y:S01]  /*07e0*/  @!P0 VIADD R8, R7, 0x2 ;  /* 0x0000000207088836 */ /* 0x000fe20000000000 */
[-C--:B------:R-:W-:Y:S02]  /*07f0*/  ISETP.NE.AND P3, PT, R19, R4.reuse, PT ;  /* 0x000000041300720c */ /* 0x080fe40003f65270 */
[----:B------:R-:W-:Y:S01]  /*0800*/  SEL R6, R6, 0x1, P1 ;  /* 0x0000000106067807 */ /* 0x000fe20000800000 */
[----:B------:R-:W-:Y:S01]  /*0810*/  @!P1 VIADD R8, R7, 0x3 ;  /* 0x0000000307089836 */ /* 0x000fe20000000000 */
[-C--:B------:R-:W-:Y:S02]  /*0820*/  ISETP.NE.AND P0, PT, R21, R4.reuse, PT ;  /* 0x000000041500720c */ /* 0x080fe40003f05270 */
[----:B------:R-:W-:Y:S02]  /*0830*/  ISETP.NE.AND P1, PT, R23, R4, PT ;  /* 0x000000041700720c */ /* 0x000fe40003f25270 */
[----:B------:R-:W-:-:S04]  /*0840*/  SEL R6, R6, 0x1, P2 ;  /* 0x0000000106067807 */ /* 0x000fc80001000000 */
[----:B------:R-:W-:Y:S01]  /*0850*/  SEL R6, R6, 0x1, P3 ;  /* 0x0000000106067807 */ /* 0x000fe20001800000 */
[C---:B------:R-:W-:Y:S02]  /*0860*/  @!P2 VIADD R8, R7.reuse, 0x4 ;  /* 0x000000040708a836 */ /* 0x040fe40000000000 */
[C---:B------:R-:W-:Y:S01]  /*0870*/  @!P3 VIADD R8, R7.reuse, 0x5 ;  /* 0x000000050708b836 */ /* 0x040fe20000000000 */
[----:B------:R-:W-:Y:S01]  /*0880*/  SEL R6, R6, 0x1, P0 ;  /* 0x0000000106067807 */ /* 0x000fe20000000000 */
[C---:B------:R-:W-:Y:S02]  /*0890*/  @!P0 VIADD R8, R7.reuse, 0x6 ;  /* 0x0000000607088836 */ /* 0x040fe40000000000 */
[C---:B------:R-:W-:Y:S01]  /*08a0*/  @!P1 VIADD R8, R7.reuse, 0x7 ;  /* 0x0000000707089836 */ /* 0x040fe20000000000 */
[----:B------:R-:W-:Y:S01]  /*08b0*/  SEL R6, R6, 0x1, P1 ;  /* 0x0000000106067807 */ /* 0x000fe20000800000 */
[----:B------:R-:W-:-:S07]  /*08c0*/  VIADD R7, R7, 0x8 ;  /* 0x0000000807077836 */ /* 0x000fce0000000000 */
.L_x_18:
        /* <DEDUP_REMOVED lines=10> */
[----:B------:R-:W5:Y:S01]  /*0970*/  LDG.E R15, desc[UR12][R2.64+0xc] ;  /* 0x00000c0c020f7981 */ /* 0x000f62000c1e1900 */
[----:B--2---:R-:W-:-:S02]  /*0980*/  ISETP.NE.AND P1, PT, R11, R4, PT ;  /* 0x000000040b00720c */ /* 0x004fc40003f25270 */
[-C--:B---3--:R-:W-:Y:S02]  /*0990*/  ISETP.NE.AND P0, PT, R9, R4.reuse, PT ;  /* 0x000000040900720c */ /* 0x088fe40003f05270 */
[-C--:B----4-:R-:W-:Y:S02]  /*09a0*/  ISETP.NE.AND P2, PT, R13, R4.reuse, PT ;  /* 0x000000040d00720c */ /* 0x090fe40003f45270 */
[----:B------:R-:W-:Y:S02]  /*09b0*/  SEL R6, R6, 0x1, P0 ;  /* 0x0000000106067807 */ /* 0x000fe40000000000 */
[----:B-----5:R-:W-:Y:S02]  /*09c0*/  ISETP.NE.AND P3, PT, R15, R4, PT ;  /* 0x000000040f00720c */ /* 0x020fe40003f65270 */
[----:B------:R-:W-:Y:S02]  /*09d0*/  SEL R6, R6, 0x1, P1 ;  /* 0x0000000106067807 */ /* 0x000fe40000800000 */
[C---:B------:R-:W-:Y:S01]  /*09e0*/  SEL R8, R7.reuse, R8, !P0 ;  /* 0x0000000807087207 */ /* 0x040fe20004000000 */
[----:B------:R-:W-:Y:S01]  /*09f0*/  @!P1 VIADD R8, R7, 0x1 ;  /* 0x0000000107089836 */ /* 0x000fe20000000000 */
[----:B------:R-:W-:-:S03]  /*0a00*/  SEL R6, R6, 0x1, P2 ;  /* 0x0000000106067807 */ /* 0x000fc60001000000 */
[----:B------:R-:W-:Y:S01]  /*0a10*/  @!P2 VIADD R8, R7, 0x2 ;  /* 0x000000020708a836 */ /* 0x000fe20000000000 */
[----:B------:R-:W-:-:S03]  /*0a20*/  SEL R6, R6, 0x1, P3 ;  /* 0x0000000106067807 */ /* 0x000fc60001800000 */
[C---:B------:R-:W-:Y:S02]  /*0a30*/  @!P3 VIADD R8, R7.reuse, 0x3 ;  /* 0x000000030708b836 */ /* 0x040fe40000000000 */
[----:B------:R-:W-:-:S07]  /*0a40*/  VIADD R7, R7, 0x4 ;  /* 0x0000000407077836 */ /* 0x000fce0000000000 */
.L_x_19:
[----:B------:R-:W-:Y:S05]  /*0a50*/  BRA.U !UP1, `(.L_x_17) ;  /* 0x00000001093c7547 */ /* 0x000fea000b800000 */
[----:B------:R-:W0:Y:S01]  /*0a60*/  LDC.64 R2, c[0x0][0x390] ;  /* 0x0000e400ff027b82 */ /* 0x000e220000000a00 */
[----:B------:R-:W-:Y:S01]  /*0a70*/  UIADD3 UR4, UPT, UPT, -UR4, URZ, URZ ;  /* 0x000000ff04047290 */ /* 0x000fe2000fffe1ff */
[----:B0-----:R-:W-:-:S04]  /*0a80*/  IMAD.WIDE.U32 R2, R7, 0x4, R2 ;  /* 0x0000000407027825 */ /* 0x001fc800078e0002 */
[----:B------:R-:W-:-:S07]  /*0a90*/  IMAD.MOV.U32 R9, RZ, RZ, R3 ;  /* 0x000000ffff097224 */ /* 0x000fce00078e0003 */
.L_x_20:
[----:B------:R-:W-:-:S06]  /*0aa0*/  IMAD.MOV.U32 R3, RZ, RZ, R9 ;  /* 0x000000ffff037224 */ /* 0x000fcc00078e0009 */
[----:B------:R0:W2:Y:S01]  /*0ab0*/  LDG.E R3, desc[UR12][R2.64] ;  /* 0x0000000c02037981 */ /* 0x0000a2000c1e1900 */
[----:B------:R-:W-:-:S04]  /*0ac0*/  UIADD3 UR4, UPT, UPT, UR4, 0x1, URZ ;  /* 0x0000000104047890 */ /* 0x000fc8000fffe0ff */
[----:B------:R-:W-:Y:S01]  /*0ad0*/  UISETP.NE.AND UP0, UPT, UR4, URZ, UPT ;  /* 0x000000ff0400728c */ /* 0x000fe2000bf05270 */
[----:B0-----:R-:W-:-:S05]  /*0ae0*/  IADD3 R2, P1, PT, R2, 0x4, RZ ;  /* 0x0000000402027810 */ /* 0x001fca0007f3e0ff */
[----:B------:R-:W-:Y:S01]  /*0af0*/  IMAD.X R9, RZ, RZ, R9, P1 ;  /* 0x000000ffff097224 */ /* 0x000fe200008e0609 */
[----:B--2---:R-:W-:-:S04]  /*0b00*/  ISETP.NE.AND P0, PT, R3, R4, PT ;  /* 0x000000040300720c */ /* 0x004fc80003f05270 */
[C---:B------:R-:W-:Y:S01]  /*0b10*/  SEL R8, R7.reuse, R8, !P0 ;  /* 0x0000000807087207 */ /* 0x040fe20004000000 */
[----:B------:R-:W-:Y:S01]  /*0b20*/  VIADD R7, R7, 0x1 ;  /* 0x0000000107077836 */ /* 0x000fe20000000000 */
[----:B------:R-:W-:Y:S01]  /*0b30*/  SEL R6, R6, 0x1, P0 ;  /* 0x0000000106067807 */ /* 0x000fe20000000000 */
[----:B------:R-:W-:Y:S06]  /*0b40*/  BRA.U UP0, `(.L_x_20) ;  /* 0xfffffffd00d47547 */ /* 0x000fec000b83ffff */
.L_x_17:
[----:B------:R-:W-:Y:S02]  /*0b50*/  LOP3.LUT P0, RZ, R6, 0xff, RZ, 0xc0, !PT ;  /* 0x000000ff06ff7812 */ /* 0x000fe4000780c0ff */
[----:B------:R-:W-:Y:S02]  /*0b60*/  SHF.R.S32.HI R9, RZ, 0x1f, R8 ;  /* 0x0000001fff097819 */ /* 0x000fe40000011408 */
[----:B------:R-:W-:-:S13]  /*0b70*/  PLOP3.LUT P0, PT, P0, PT, PT, 0x8, 0x80 ;  /* 0x000000000080781c */ /* 0x000fda000070e170 */
.L_x_14:
[----:B------:R-:W-:Y:S05]  /*0b80*/  @P0 EXIT ;  /* 0x000000000000094d */ /* 0x000fea0003800000 */
[----:B------:R-:W0:Y:S01]  /*0b90*/  LDC.64 R2, c[0x0][0x380] ;  /* 0x0000e000ff027b82 */ /* 0x000e220000000a00 */
[----:B------:R-:W1:Y:S01]  /*0ba0*/  LDCU.64 UR4, c[0x0][0x390] ;  /* 0x00007200ff0477ac */ /* 0x000e620008000a00 */
[----:B------:R-:W-:Y:S02]  /*0bb0*/  IMAD R5, R5, UR7, R0 ;  /* 0x0000000705057c24 */ /* 0x000fe4000f8e0200 */
[----:B------:R-:W-:Y:S01]  /*0bc0*/  IMAD.MOV.U32 R7, RZ, RZ, -0x1 ;  /* 0xffffffffff077424 */ /* 0x000fe200078e00ff */
[----:B-1----:R-:W-:Y:S01]  /*0bd0*/  LEA R4, P0, R8, UR4, 0x2 ;  /* 0x0000000408047c11 */ /* 0x002fe2000f8010ff */
[----:B0-----:R-:W-:-:S03]  /*0be0*/  IMAD.WIDE R2, R5, 0x4, R2 ;  /* 0x0000000405027825 */ /* 0x001fc600078e0202 */
[----:B------:R-:W-:Y:S02]  /*0bf0*/  LEA.HI.X R5, R8, UR5, R9, 0x2, P0 ;  /* 0x0000000508057c11 */ /* 0x000fe400080f1409 */
[----:B------:R-:W-:Y:S04]  /*0c00*/  STG.E desc[UR12][R2.64], R7 ;  /* 0x0000000702007986 */ /* 0x000fe8000c10190c */
[----:B------:R-:W-:Y:S01]  /*0c10*/  STG.E desc[UR12][R4.64], R7 ;  /* 0x0000000704007986 */ /* 0x000fe2000c10190c */
[----:B------:R-:W-:Y:S05]  /*0c20*/  EXIT ;  /* 0x000000000000794d */ /* 0x000fea0003800000 */
.L_x_21:
        /* <DEDUP_REMOVED lines=13> */
.L_x_33:


//--------------------- .text._Z13random_matrixPiiiiijP17curandStateXORWOW --------------------------
	.section	.text._Z13random_matrixPiiiiijP17curandStateXORWOW,"ax",@progbits
	.align	128
        .global         _Z13random_matrixPiiiiijP17curandStateXORWOW
        .type           _Z13random_matrixPiiiiijP17curandStateXORWOW,@function
        .size           _Z13random_matrixPiiiiijP17curandStateXORWOW,(.L_x_34 - _Z13random_matrixPiiiiijP17curandStateXORWOW)
        .other          _Z13random_matrixPiiiiijP17curandStateXORWOW,@"STO_CUDA_ENTRY STV_DEFAULT"
_Z13random_matrixPiiiiijP17curandStateXORWOW:
.text._Z13random_matrixPiiiiijP17curandStateXORWOW:
[----:B------:R-:W-:Y:S01]  /*0000*/  LDC R1, c[0x0][0x37c] ;  /* 0x0000df00ff017b82 */ /* 0x000fe20000000800 */
[----:B------:R-:W0:Y:S01]  /*0010*/  S2R R3, SR_TID.Y ;  /* 0x0000000000037919 */ /* 0x000e220000002200 */
[----:B------:R-:W1:Y:S01]  /*0020*/  LDCU UR4, c[0x0][0x360] ;  /* 0x00006c00ff0477ac */ /* 0x000e620008000800 */
[----:B------:R-:W0:Y:S01]  /*0030*/  S2R R2, SR_CTAID.Y ;  /* 0x0000000000027919 */ /* 0x000e220000002600 */
[----:B------:R-:W0:Y:S01]  /*0040*/  LDCU UR5, c[0x0][0x364] ;  /* 0x00006c80ff0577ac */ /* 0x000e220008000800 */
[----:B------:R-:W1:Y:S01]  /*0050*/  S2R R0, SR_TID.X ;  /* 0x0000000000007919 */ /* 0x000e620000002100 */
[----:B------:R-:W2:Y:S01]  /*0060*/  LDCU.64 UR6, c[0x0][0x388] ;  /* 0x00007100ff0677ac */ /* 0x000ea20008000a00 */
[----:B------:R-:W1:Y:S01]  /*0070*/  S2R R5, SR_CTAID.X ;  /* 0x0000000000057919 */ /* 0x000e620000002500 */
[----:B0-----:R-:W-:-:S05]  /*0080*/  IMAD R3, R2, UR5, R3 ;  /* 0x0000000502037c24 */ /* 0x001fca000f8e0203 */
[----:B--2---:R-:W-:Y:S01]  /*0090*/  ISETP.GE.AND P0, PT, R3, UR6, PT ;  /* 0x0000000603007c0c */ /* 0x004fe2000bf06270 */
[----:B-1----:R-:W-:-:S05]  /*00a0*/  IMAD R0, R5, UR4, R0 ;  /* 0x0000000405007c24 */ /* 0x002fca000f8e0200 */
[----:B------:R-:W-:-:S13]  /*00b0*/  ISETP.GE.OR P0, PT, R0, UR7, P0 ;  /* 0x0000000700007c0c */ /* 0x000fda0008706670 */
[----:B------:R-:W-:Y:S05]  /*00c0*/  @P0 EXIT ;  /* 0x000000000000094d */ /* 0x000fea0003800000 */
[----:B------:R-:W0:Y:S01]  /*00d0*/  LDC R2, c[0x0][0x398] ;  /* 0x0000e600ff027b82 */ /* 0x000e220000000800 */
[----:B------:R-:W1:Y:S01]  /*00e0*/  LDCU.64 UR4, c[0x0][0x358] ;  /* 0x00006b00ff0477ac */ /* 0x000e620008000a00 */
[----:B------:R-:W-:Y:S01]  /*00f0*/  IMAD R0, R3, UR7, R0 ;  /* 0x0000000703007c24 */ /* 0x000fe2000f8e0200 */
[----:B------:R-:W-:Y:S01]  /*0100*/  BSSY.RECONVERGENT B0, `(.L_x_22) ;  /* 0x00000ec000007945 */ /* 0x000fe20003800200 */
[----:B------:R-:W-:Y:S02]  /*0110*/  IMAD.MOV.U32 R15, RZ, RZ, -0x75bd8fc ;  /* 0xf8a42704ff0f7424 */ /* 0x000fe400078e00ff */
[----:B------:R-:W-:Y:S01]  /*0120*/  IMAD.MOV.U32 R12, RZ, RZ, -0x23270784 ;  /* 0xdcd8f87cff0c7424 */ /* 0x000fe200078e00ff */
[----:B------:R-:W-:Y:S01]  /*0130*/  ISETP.NE.AND P0, PT, R0, RZ, PT ;  /* 0x000000ff0000720c */ /* 0x000fe20003f05270 */
[----:B------:R-:W2:Y:S01]  /*0140*/  LDC.64 R8, c[0x0][0x3a0] ;  /* 0x0000e800ff087b82 */ /* 0x000ea20000000a00 */
[----:B------:R-:W-:Y:S01]  /*0150*/  IMAD.MOV.U32 R5, RZ, RZ, -0x75bd8fc ;  /* 0xf8a42704ff057424 */ /* 0x000fe200078e00ff */
[----:B------:R-:W-:-:S02]  /*0160*/  SHF.R.S32.HI R10, RZ, 0x1f, R0 ;  /* 0x0000001fff0a7819 */ /* 0x000fc40000011400 */
[----:B0-----:R-:W-:-:S05]  /*0170*/  LOP3.LUT R2, R2, 0xaad26b49, RZ, 0x3c, !PT ;  /* 0xaad26b4902027812 */ /* 0x001fca00078e3cff */
[----:B------:R-:W-:Y:S02]  /*0180*/  IMAD R2, R2, 0x4182bed5, RZ ;  /* 0x4182bed502027824 */ /* 0x000fe400078e02ff */
[----:B--2---:R-:W-:-:S03]  /*0190*/  IMAD.WIDE R8, R0, 0x30, R8 ;  /* 0x0000003000087825 */ /* 0x004fc600078e0208 */
[C---:B------:R-:W-:Y:S01]  /*01a0*/  LOP3.LUT R4, R2.reuse, 0x159a55e5, RZ, 0x3c, !PT ;  /* 0x159a55e502047812 */ /* 0x040fe200078e3cff */
[C---:B------:R-:W-:Y:S02]  /*01b0*/  VIADD R3, R2.reuse, 0x583f19 ;  /* 0x00583f1902037836 */ /* 0x040fe40000000000 */
[C---:B------:R-:W-:Y:S02]  /*01c0*/  VIADD R6, R2.reuse, 0xd9f6dc18 ;  /* 0xd9f6dc1802067836 */ /* 0x040fe40000000000 */
[----:B------:R-:W-:Y:S02]  /*01d0*/  VIADD R7, R2, 0x75bcd15 ;  /* 0x075bcd1502077836 */ /* 0x000fe40000000000 */
[----:B------:R-:W-:Y:S02]  /*01e0*/  IMAD.MOV.U32 R14, RZ, RZ, R4 ;  /* 0x000000ffff0e7224 */ /* 0x000fe400078e0004 */
[----:B------:R-:W-:Y:S01]  /*01f0*/  IMAD.MOV.U32 R13, RZ, RZ, R3 ;  /* 0x000000ffff0d7224 */ /* 0x000fe200078e0003 */
[----:B-1----:R0:W-:Y:S01]  /*0200*/  STG.E.64 desc[UR4][R8.64], R6 ;  /* 0x0000000608007986 */ /* 0x0021e2000c101b04 */
[----:B------:R-:W-:-:S03]  /*0210*/  IMAD.MOV.U32 R2, RZ, RZ, -0x23270784 ;  /* 0xdcd8f87cff027424 */ /* 0x000fc600078e00ff */
[----:B------:R0:W-:Y:S04]  /*0220*/  STG.E.64 desc[UR4][R8.64+0x8], R14 ;  /* 0x0000080e08007986 */ /* 0x0001e8000c101b04 */
[----:B------:R0:W-:Y:S01]  /*0230*/  STG.E.64 desc[UR4][R8.64+0x10], R12 ;  /* 0x0000100c08007986 */ /* 0x0001e2000c101b04 */
[----:B------:R-:W-:Y:S05]  /*0240*/  @!P0 BRA `(.L_x_23) ;  /* 0x0000000c005c8947 */ /* 0x000fea0003800000 */
[----:B0-----:R-:W-:Y:S02]  /*0250*/  IMAD.MOV.U32 R6, RZ, RZ, R10 ;  /* 0x000000ffff067224 */ /* 0x001fe400078e000a */
[----:B------:R-:W-:Y:S02]  /*0260*/  IMAD.MOV.U32 R12, RZ, RZ, RZ ;  /* 0x000000ffff0c7224 */ /* 0x000fe400078e00ff */
[----:B------:R-:W-:Y:S02]  /*0270*/  IMAD.MOV.U32 R13, RZ, RZ, R0 ;  /* 0x000000ffff0d7224 */ /* 0x000fe400078e0000 */
[----:B------:R-:W-:Y:S02]  /*0280*/  IMAD.MOV.U32 R5, RZ, RZ, -0x75bd8fc ;  /* 0xf8a42704ff057424 */ /* 0x000fe400078e00ff */
[----:B------:R-:W-:-:S07]  /*0290*/  IMAD.MOV.U32 R2, RZ, RZ, -0x23270784 ;  /* 0xdcd8f87cff027424 */ /* 0x000fce00078e00ff */
.L_x_29:
[----:B------:R-:W-:Y:S01]  /*02a0*/  LOP3.LUT R8, R13, 0x3, RZ, 0xc0, !PT ;  /* 0x000000030d087812 */ /* 0x000fe200078ec0ff */
[----:B------:R-:W-:Y:S03]  /*02b0*/  BSSY.RECONVERGENT B1, `(.L_x_24) ;  /* 0x00000ca000017945 */ /* 0x000fe60003800200 */
[----:B------:R-:W-:-:S04]  /*02c0*/  ISETP.NE.U32.AND P0, PT, R8, RZ, PT ;  /* 0x000000ff0800720c */ /* 0x000fc80003f05070 */
[----:B------:R-:W-:-:S13]  /*02d0*/  ISETP.NE.AND.EX P0, PT, RZ, RZ, PT, P0 ;  /* 0x000000ffff00720c */ /* 0x000fda0003f05300 */
[----:B0-----:R-:W-:Y:S05]  /*02e0*/  @!P0 BRA `(.L_x_25) ;  /* 0x0000000c00188947 */ /* 0x001fea0003800000 */
[----:B------:R-:W0:Y:S01]  /*02f0*/  LDC.64 R8, c[0x4][RZ] ;  /* 0x01000000ff087b82 */ /* 0x000e220000000a00 */
[----:B------:R-:W-:Y:S02]  /*0300*/  IMAD.MOV.U32 R14, RZ, RZ, RZ ;  /* 0x000000ffff0e7224 */ /* 0x000fe400078e00ff */
[----:B0-----:R-:W-:-:S07]  /*0310*/  IMAD.WIDE.U32 R8, R12, 0xc80, R8 ;  /* 0x00000c800c087825 */ /* 0x001fce00078e0008 */
.L_x_28:
[----:B------:R-:W-:Y:S01]  /*0320*/  IMAD.MOV.U32 R15, RZ, RZ, RZ ;  /* 0x000000ffff0f7224 */ /* 0x000fe200078e00ff */
[----:B0-----:R-:W-:Y:S02]  /*0330*/  CS2R R2, SRZ ;  /* 0x0000000000027805 */ /* 0x001fe4000001ff00 */
[----:B------:R-:W-:Y:S01]  /*0340*/  CS2R R4, SRZ ;  /* 0x0000000000047805 */ /* 0x000fe2000001ff00 */
[----:B------:R-:W-:-:S07]  /*0350*/  IMAD.MOV.U32 R7, RZ, RZ, RZ ;  /* 0x000000ffff077224 */ /* 0x000fce00078e00ff */
.L_x_27:
[----:B------:R-:W0:Y:S02]  /*0360*/  LDC.64 R10, c[0x0][0x3a0] ;  /* 0x0000e800ff0a7b82 */ /* 0x000e240000000a00 */
[----:B0-----:R-:W-:-:S04]  /*0370*/  IMAD.WIDE R10, R0, 0x30, R10 ;  /* 0x00000030000a7825 */ /* 0x001fc800078e020a */
[----:B------:R-:W-:-:S05]  /*0380*/  IMAD.WIDE.U32 R10, R15, 0x4, R10 ;  /* 0x000000040f0a7825 */ /* 0x000fca00078e000a */
[----:B------:R0:W5:Y:S01]  /*0390*/  LDG.E R16, desc[UR4][R10.64+0x4] ;  /* 0x000004040a107981 */ /* 0x000162000c1e1900 */
[----:B------:R-:W-:-:S07]  /*03a0*/  IMAD.MOV.U32 R17, RZ, RZ, RZ ;  /* 0x000000ffff117224 */ /* 0x000fce00078e00ff */
.L_x_26:
[----:B-----5:R-:W-:Y:S01]  /*03b0*/  SHF.R.U32.HI R23, RZ, R17, R16 ;  /* 0x00000011ff177219 */ /* 0x020fe20000011610 */
[----:B0-----:R-:W-:-:S03]  /*03c0*/  IMAD.SHL.U32 R10, R15, 0x20, RZ ;  /* 0x000000200f0a7824 */ /* 0x001fc600078e00ff */
[----:B------:R-:W-:Y:S01]  /*03d0*/  LOP3.LUT R11, R23, 0x1, RZ, 0xc0, !PT ;  /* 0x00000001170b7812 */ /* 0x000fe200078ec0ff */
[----:B------:R-:W-:-:S03]  /*03e0*/  IMAD.IADD R10, R10, 0x1, R17 ;  /* 0x000000010a0a7824 */ /* 0x000fc600078e0211 */
[----:B------:R-:W-:Y:S01]  /*03f0*/  ISETP.NE.U32.AND P0, PT, R11, 0x1, PT ;  /* 0x000000010b00780c */ /* 0x000fe20003f05070 */
[----:B------:R-:W-:-:S03]  /*0400*/  IMAD R11, R10, 0x5, RZ ;  /* 0x000000050a0b7824 */ /* 0x000fc600078e02ff */
[----:B------:R-:W-:Y:S01]  /*0410*/  R2P PR, R23, 0x7e ;  /* 0x0000007e17007804 */ /* 0x000fe20000000000 */
[----:B------:R-:W-:-:S08]  /*0420*/  IMAD.WIDE.U32 R10, R11, 0x4, R8 ;  /* 0x000000040b0a7825 */ /* 0x000fd000078e0008 */
[----:B------:R-:W2:Y:S04]  /*0430*/  @!P0 LDG.E R20, desc[UR4][R10.64+0x10] ;  /* 0x000010040a148981 */ /* 0x000ea8000c1e1900 */
[----:B------:R-:W3:Y:S04]  /*0440*/  @P1 LDG.E R22, desc[UR4][R10.64+0x24] ;  /* 0x000024040a161981 */ /* 0x000ee8000c1e1900 */
[----:B------:R-:W4:Y:S04]  /*0450*/  @P2 LDG.E R24, desc[UR4][R10.64+0x38] ;  /* 0x000038040a182981 */ /* 0x000f28000c1e1900 */
[----:B------:R-:W4:Y:S04]  /*0460*/  @P3 LDG.E R26, desc[UR4][R10.64+0x4c] ;  /* 0x00004c040a1a3981 */ /* 0x000f28000c1e1900 */
[----:B------:R-:W4:Y:S04]  /*0470*/  @P4 LDG.E R28, desc[UR4][R10.64+0x60] ;  /* 0x000060040a1c4981 */ /* 0x000f28000c1e1900 */
[----:B------:R-:W4:Y:S04]  /*0480*/  @!P0 LDG.E R18, desc[UR4][R10.64] ;  /* 0x000000040a128981 */ /* 0x000f28000c1e1900 */
[----:B------:R-:W4:Y:S04]  /*0490*/  @!P0 LDG.E R19, desc[UR4][R10.64+0x4] ;  /* 0x000004040a138981 */ /* 0x000f28000c1e1900 */
[----:B------:R-:W4:Y:S04]  /*04a0*/  @P5 LDG.E R21, desc[UR4][R10.64+0x74] ;  /* 0x000074040a155981 */ /* 0x000f28000c1e1900 */
[----:B------:R-:W4:Y:S04]  /*04b0*/  @P1 LDG.E R25, desc[UR4][R10.64+0x20] ;  /* 0x000020040a191981 */ /* 0x000f28000c1e1900 */
[----:B------:R-:W4:Y:S01]  /*04c0*/  @P3 LDG.E R27, desc[UR4][R10.64+0x48] ;  /* 0x000048040a1b3981 */ /* 0x000f22000c1e1900 */
[----:B--2---:R-:W-:-:S03]  /*04d0*/  @!P0 LOP3.LUT R3, R3, R20, RZ, 0x3c, !PT ;  /* 0x0000001403038212 */ /* 0x004fc600078e3cff */
[----:B------:R-:W2:Y:S01]  /*04e0*/  @P1 LDG.E R20, desc[UR4][R10.64+0x14] ;  /* 0x000014040a141981 */ /* 0x000ea2000c1e1900 */
[----:B---3--:R-:W-:-:S03]  /*04f0*/  @P1 LOP3.LUT R3, R3, R22, RZ, 0x3c, !PT ;  /* 0x0000001603031212 */ /* 0x008fc600078e3cff */
[----:B------:R-:W3:Y:S01]  /*0500*/  @P1 LDG.E R22, desc[UR4][R10.64+0x1c] ;  /* 0x00001c040a161981 */ /* 0x000ee2000c1e1900 */
[----:B----4-:R-:W-:-:S03]  /*0510*/  @P2 LOP3.LUT R3, R3, R24, RZ, 0x3c, !PT ;  /* 0x0000001803032212 */ /* 0x010fc600078e3cff */
[----:B------:R-:W4:Y:S01]  /*0520*/  @P2 LDG.E R24, desc[UR4][R10.64+0x28] ;  /* 0x000028040a182981 */ /* 0x000f22000c1e1900 */
[----:B------:R-:W-:-:S03]  /*0530*/  @P3 LOP3.LUT R3, R3, R26, RZ, 0x3c, !PT ;  /* 0x0000001a03033212 */ /* 0x000fc600078e3cff */
[----:B------:R-:W3:Y:S01]  /*0540*/  @P6 LDG.E R26, desc[UR4][R10.64+0x88] ;  /* 0x000088040a1a6981 */ /* 0x000ee2000c1e1900 */
[----:B------:R-:W-:Y:S02]  /*0550*/  @P4 LOP3.LUT R3, R3, R28, RZ, 0x3c, !PT ;  /* 0x0000001c03034212 */ /* 0x000fe400078e3cff */
[----:B------:R-:W-:Y:S02]  /*0560*/  @!P0 LOP3.LUT R7, R7, R18, RZ, 0x3c, !PT ;  /* 0x0000001207078212 */ /* 0x000fe400078e3cff */
[----:B------:R-:W3:Y:S01]  /*0570*/  @!P0 LDG.E R18, desc[UR4][R10.64+0x8] ;  /* 0x000008040a128981 */ /* 0x000ee2000c1e1900 */
[----:B------:R-:W-:-:S03]  /*0580*/  @!P0 LOP3.LUT R4, R4, R19, RZ, 0x3c, !PT ;  /* 0x0000001304048212 */ /* 0x000fc600078e3cff */
[----:B------:R-:W3:Y:S01]  /*0590*/  @!P0 LDG.E R19, desc[UR4][R10.64+0xc] ;  /* 0x00000c040a138981 */ /* 0x000ee2000c1e1900 */
[----:B------:R-:W-:-:S03]  /*05a0*/  @P5 LOP3.LUT R3, R3, R21, RZ, 0x3c, !PT ;  /* 0x0000001503035212 */ /* 0x000fc600078e3cff */
[----:B------:R-:W3:Y:S01]  /*05b0*/  @P1 LDG.E R21, desc[UR4][R10.64+0x18] ;  /* 0x000018040a151981 */ /* 0x000ee2000c1e1900 */
[----:B--2---:R-:W-:-:S03]  /*05c0*/  @P1 LOP3.LUT R7, R7, R20, RZ, 0x3c, !PT ;  /* 0x0000001407071212 */ /* 0x004fc600078e3cff */
[----:B------:R-:W2:Y:S01]  /*05d0*/  @P3 LDG.E R20, desc[UR4][R10.64+0x3c] ;  /* 0x00003c040a143981 */ /* 0x000ea2000c1e1900 */
[----:B----4-:R-:W-:-:S03]  /*05e0*/  @P2 LOP3.LUT R7, R7, R24, RZ, 0x3c, !PT ;  /* 0x0000001807072212 */ /* 0x010fc600078e3cff */
[----:B------:R-:W4:Y:S01]  /*05f0*/  @P4 LDG.E R24, desc[UR4][R10.64+0x50] ;  /* 0x000050040a184981 */ /* 0x000f22000c1e1900 */
[----:B---3--:R-:W-:-:S03]  /*0600*/  @!P0 LOP3.LUT R5, R5, R18, RZ, 0x3c, !PT ;  /* 0x0000001205058212 */ /* 0x008fc600078e3cff */
[----:B------:R-:W3:Y:S01]  /*0610*/  @P2 LDG.E R18, desc[UR4][R10.64+0x30] ;  /* 0x000030040a122981 */ /* 0x000ee2000c1e1900 */
[----:B------:R-:W-:-:S03]  /*0620*/  @!P0 LOP3.LUT R2, R2, R19, RZ, 0x3c, !PT ;  /* 0x0000001302028212 */ /* 0x000fc600078e3cff */
[----:B------:R-:W3:Y:S01]  /*0630*/  @P2 LDG.E R19, desc[UR4][R10.64+0x2c] ;  /* 0x00002c040a132981 */ /* 0x000ee2000c1e1900 */
[----:B------:R-:W-:-:S03]  /*0640*/  @P1 LOP3.LUT R4, R4, R21, RZ, 0x3c, !PT ;  /* 0x0000001504041212 */ /* 0x000fc600078e3cff */
[----:B------:R-:W3:Y:S01]  /*0650*/  @P2 LDG.E R21, desc[UR4][R10.64+0x34] ;  /* 0x000034040a152981 */ /* 0x000ee2000c1e1900 */
[----:B------:R-:W-:Y:S02]  /*0660*/  @P1 LOP3.LUT R5, R5, R22, RZ, 0x3c, !PT ;  /* 0x0000001605051212 */ /* 0x000fe400078e3cff */
[----:B------:R-:W-:Y:S01]  /*0670*/  @P1 LOP3.LUT R2, R2, R25, RZ, 0x3c, !PT ;  /* 0x0000001902021212 */ /* 0x000fe200078e3cff */
[----:B------:R-:W3:Y:S04]  /*0680*/  @P3 LDG.E R22, desc[UR4][R10.64+0x44] ;  /* 0x000044040a163981 */ /* 0x000ee8000c1e1900 */
[----:B------:R-:W3:Y:S01]  /*0690*/  @P3 LDG.E R25, desc[UR4][R10.64+0x40] ;  /* 0x000040040a193981 */ /* 0x000ee2000c1e1900 */
[----:B--2---:R-:W-:-:S03]  /*06a0*/  @P3 LOP3.LUT R7, R7, R20, RZ, 0x3c, !PT ;  /* 0x0000001407073212 */ /* 0x004fc600078e3cff */
[----:B------:R-:W2:Y:S01]  /*06b0*/  @P5 LDG.E R20, desc[UR4][R10.64+0x64] ;  /* 0x000064040a145981 */ /* 0x000ea2000c1e1900 */
[----:B----4-:R-:W-:-:S03]  /*06c0*/  @P4 LOP3.LUT R7, R7, R24, RZ, 0x3c, !PT ;  /* 0x0000001807074212 */ /* 0x010fc600078e3cff */
[----:B------:R-:W4:Y:S01]  /*06d0*/  @P6 LDG.E R24, desc[UR4][R10.64+0x78] ;  /* 0x000078040a186981 */ /* 0x000f22000c1e1900 */
[----:B---3--:R-:W-:-:S03]  /*06e0*/  @P2 LOP3.LUT R5, R5, R18, RZ, 0x3c, !PT ;  /* 0x0000001205052212 */ /* 0x008fc600078e3cff */
[----:B------:R-:W3:Y:S01]  /*06f0*/  @P4 LDG.E R18, desc[UR4][R10.64+0x58] ;  /* 0x000058040a124981 */ /* 0x000ee2000c1e1900 */
[----:B------:R-:W-:-:S03]  /*0700*/  @P2 LOP3.LUT R4, R4, R19, RZ, 0x3c, !PT ;  /* 0x0000001304042212 */ /* 0x000fc600078e3cff */
[----:B------:R-:W3:Y:S01]  /*0710*/  @P4 LDG.E R19, desc[UR4][R10.64+0x54] ;  /* 0x000054040a134981 */ /* 0x000ee2000c1e1900 */
[----:B------:R-:W-:-:S03]  /*0720*/  @P2 LOP3.LUT R2, R2, R21, RZ, 0x3c, !PT ;  /* 0x0000001502022212 */ /* 0x000fc600078e3cff */
[----:B------:R-:W3:Y:S01]  /*0730*/  @P4 LDG.E R21, desc[UR4][R10.64+0x5c] ;  /* 0x00005c040a154981 */ /* 0x000ee2000c1e1900 */
[----:B------:R-:W-:Y:S02]  /*0740*/  @P3 LOP3.LUT R5, R5, R22, RZ, 0x3c, !PT ;  /* 0x0000001605053212 */ /* 0x000fe400078e3cff */
[----:B------:R-:W-:Y:S01]  /*0750*/  @P3 LOP3.LUT R2, R2, R27, RZ, 0x3c, !PT ;  /* 0x0000001b02023212 */ /* 0x000fe200078e3cff */
[----:B------:R-:W3:Y:S01]  /*0760*/  @P5 LDG.E R22, desc[UR4][R10.64+0x6c] ;  /* 0x00006c040a165981 */ /* 0x000ee2000c1e1900 */
[----:B------:R-:W-:-:S03]  /*0770*/  @P3 LOP3.LUT R4, R4, R25, RZ, 0x3c, !PT ;  /* 0x0000001904043212 */ /* 0x000fc600078e3cff */
[----:B------:R-:W3:Y:S04]  /*0780*/  @P5 LDG.E R25, desc[UR4][R10.64+0x68] ;  /* 0x000068040a195981 */ /* 0x000ee8000c1e1900 */
[----:B------:R-:W3:Y:S01]  /*0790*/  @P5 LDG.E R27, desc[UR4][R10.64+0x70] ;  /* 0x000070040a1b5981 */ /* 0x000ee2000c1e1900 */
[----:B------:R-:W-:Y:S02]  /*07a0*/  LOP3.LUT P0, RZ, R23, 0x80, RZ, 0xc0, !PT ;  /* 0x0000008017ff7812 */ /* 0x000fe4000780c0ff */
[----:B--2---:R-:W-:-:S11]  /*07b0*/  @P5 LOP3.LUT R7, R7, R20, RZ, 0x3c, !PT ;  /* 0x0000001407075212 */ /* 0x004fd600078e3cff */
        /* <DEDUP_REMOVED lines=15> */
[----:B------:R-:W-:Y:S02]  /*08b0*/  @P6 LOP3.LUT R3, R3, R26, RZ, 0x3c, !PT ;  /* 0x0000001a03036212 */ /* 0x000fe400078e3cff */
[----:B--2---:R-:W-:Y:S02]  /*08c0*/  @P0 LOP3.LUT R7, R7, R20, RZ, 0x3c, !PT ;  /* 0x0000001407070212 */ /* 0x004fe400078e3cff */
[----:B----4-:R-:W-:Y:S02]  /*08d0*/  @P0 LOP3.LUT R3, R3, R24, RZ, 0x3c, !PT ;  /* 0x0000001803030212 */ /* 0x010fe400078e3cff */
[----:B---3--:R-:W-:Y:S02]  /*08e0*/  @P6 LOP3.LUT R5, R5, R18, RZ, 0x3c, !PT ;  /* 0x0000001205056212 */ /* 0x008fe400078e3cff */
[----:B------:R-:W-:Y:S02]  /*08f0*/  @P6 LOP3.LUT R4, R4, R19, RZ, 0x3c, !PT ;  /* 0x0000001304046212 */ /* 0x000fe400078e3cff */
[----:B------:R-:W-:-:S02]  /*0900*/  @P6 LOP3.LUT R2, R2, R21, RZ, 0x3c, !PT ;  /* 0x0000001502026212 */ /* 0x000fc400078e3cff */
[----:B------:R-:W-:Y:S02]  /*0910*/  @P0 LOP3.LUT R5, R5, R22, RZ, 0x3c, !PT ;  /* 0x0000001605050212 */ /* 0x000fe400078e3cff */
[----:B------:R-:W-:Y:S02]  /*0920*/  @P0 LOP3.LUT R4, R4, R25, RZ, 0x3c, !PT ;  /* 0x0000001904040212 */ /* 0x000fe400078e3cff */
[----:B------:R-:W-:Y:S02]  /*0930*/  @P0 LOP3.LUT R2, R2, R27, RZ, 0x3c, !PT ;  /* 0x0000001b02020212 */ /* 0x000fe400078e3cff */
[----:B------:R-:W-:-:S13]  /*0940*/  R2P PR, R23.B1, 0x7f ;  /* 0x0000007f17007804 */ /* 0x000fda0000001000 */
[----:B------:R-:W2:Y:S04]  /*0950*/  @P0 LDG.E R18, desc[UR4][R10.64+0xa0] ;  /* 0x0000a0040a120981 */ /* 0x000ea8000c1e1900 */
[----:B------:R-:W3:Y:S04]  /*0960*/  @P0 LDG.E R20, desc[UR4][R10.64+0xa8] ;  /* 0x0000a8040a140981 */ /* 0x000ee8000c1e1900 */
[----:B------:R-:W4:Y:S04]  /*0970*/  @P1 LDG.E R22, desc[UR4][R10.64+0xbc] ;  /* 0x0000bc040a161981 */ /* 0x000f28000c1e1900 */
[----:B------:R-:W4:Y:S04]  /*0980*/  @P1 LDG.E R24, desc[UR4][R10.64+0xc4] ;  /* 0x0000c4040a181981 */ /* 0x000f28000c1e1900 */
[----:B------:R-:W4:Y:S04]  /*0990*/  @P0 LDG.E R19, desc[UR4][R10.64+0xa4] ;  /* 0x0000a4040a130981 */ /* 0x000f28000c1e1900 */
[----:B------:R-:W4:Y:S04]  /*09a0*/  @P0 LDG.E R21, desc[UR4][R10.64+0xac] ;  /* 0x0000ac040a150981 */ /* 0x000f28000c1e1900 */
[----:B------:R-:W4:Y:S04]  /*09b0*/  @P1 LDG.E R25, desc[UR4][R10.64+0xb8] ;  /* 0x0000b8040a191981 */ /* 0x000f28000c1e1900 */
[----:B------:R-:W4:Y:S04]  /*09c0*/  @P2 LDG.E R26, desc[UR4][R10.64+0xc8] ;  /* 0x0000c8040a1a2981 */ /* 0x000f28000c1e1900 */
[----:B------:R-:W4:Y:S04]  /*09d0*/  @P1 LDG.E R27, desc[UR4][R10.64+0xc0] ;  /* 0x0000c0040a1b1981 */ /* 0x000f28000c1e1900 */
[----:B------:R-:W4:Y:S01]  /*09e0*/  @P3 LDG.E R28, desc[UR4][R10.64+0xec] ;  /* 0x0000ec040a1c3981 */ /* 0x000f22000c1e1900 */
[----:B--2---:R-:W-:-:S03]  /*09f0*/  @P0 LOP3.LUT R7, R7, R18, RZ, 0x3c, !PT ;  /* 0x0000001207070212 */ /* 0x004fc600078e3cff */
[----:B------:R-:W2:Y:S01]  /*0a00*/  @P0 LDG.E R18, desc[UR4][R10.64+0xb0] ;  /* 0x0000b0040a120981 */ /* 0x000ea2000c1e1900 */
[----:B---3--:R-:W-:-:S03]  /*0a10*/  @P0 LOP3.LUT R5, R5, R20, RZ, 0x3c, !PT ;  /* 0x0000001405050212 */ /* 0x008fc600078e3cff */
[----:B------:R-:W3:Y:S01]  /*0a20*/  @P1 LDG.E R20, desc[UR4][R10.64+0xb4] ;  /* 0x0000b4040a141981 */ /* 0x000ee2000c1e1900 */
[----:B----4-:R-:W-:-:S03]  /*0a30*/  @P1 LOP3.LUT R5, R5, R22, RZ, 0x3c, !PT ;  /* 0x0000001605051212 */ /* 0x010fc600078e3cff */
[----:B------:R-:W4:Y:S01]  /*0a40*/  @P2 LDG.E R22, desc[UR4][R10.64+0xd8] ;  /* 0x0000d8040a162981 */ /* 0x000f22000c1e1900 */
[----:B------:R-:W-:-:S03]  /*0a50*/  @P0 LOP3.LUT R4, R4, R19, RZ, 0x3c, !PT ;  /* 0x0000001304040212 */ /* 0x000fc600078e3cff */
[----:B------:R-:W4:Y:S01]  /*0a60*/  @P2 LDG.E R19, desc[UR4][R10.64+0xcc] ;  /* 0x0000cc040a132981 */ /* 0x000f22000c1e1900 */
[----:B------:R-:W-:-:S03]  /*0a70*/  @P0 LOP3.LUT R2, R2, R21, RZ, 0x3c, !PT ;  /* 0x0000001502020212 */ /* 0x000fc600078e3cff */
[----:B------:R-:W4:Y:S01]  /*0a80*/  @P2 LDG.E R21, desc[UR4][R10.64+0xd4] ;  /* 0x0000d4040a152981 */ /* 0x000f22000c1e1900 */
[----:B------:R-:W-:-:S03]  /*0a90*/  @P1 LOP3.LUT R4, R4, R25, RZ, 0x3c, !PT ;  /* 0x0000001904041212 */ /* 0x000fc600078e3cff */
[----:B------:R-:W4:Y:S01]  /*0aa0*/  @P3 LDG.E R25, desc[UR4][R10.64+0xe8] ;  /* 0x0000e8040a193981 */ /* 0x000f22000c1e1900 */
[----:B--2---:R-:W-:-:S03]  /*0ab0*/  @P0 LOP3.LUT R3, R3, R18, RZ, 0x3c, !PT ;  /* 0x0000001203030212 */ /* 0x004fc600078e3cff */
[----:B------:R-:W2:Y:S01]  /*0ac0*/  @P4 LDG.E R18, desc[UR4][R10.64+0xf0] ;  /* 0x0000f0040a124981 */ /* 0x000ea2000c1e1900 */
[----:B------:R-:W-:-:S03]  /*0ad0*/  @P1 LOP3.LUT R3, R3, R24, RZ, 0x3c, !PT ;  /* 0x0000001803031212 */ /* 0x000fc600078e3cff */
[----:B------:R-:W2:Y:S01]  /*0ae0*/  @P3 LDG.E R24, desc[UR4][R10.64+0xdc] ;  /* 0x0000dc040a183981 */ /* 0x000ea2000c1e1900 */
[----:B---3--:R-:W-:-:S03]  /*0af0*/  @P1 LOP3.LUT R7, R7, R20, RZ, 0x3c, !PT ;  /* 0x0000001407071212 */ /* 0x008fc600078e3cff */
[----:B------:R-:W3:Y:S01]  /*0b00*/  @P2 LDG.E R20, desc[UR4][R10.64+0xd0] ;  /* 0x0000d0040a142981 */ /* 0x000ee2000c1e1900 */
[----:B------:R-:W-:Y:S02]  /*0b10*/  LOP3.LUT P0, RZ, R23, 0x8000, RZ, 0xc0, !PT ;  /* 0x0000800017ff7812 */ /* 0x000fe4000780c0ff */
[----:B------:R-:W-:Y:S01]  /*0b20*/  @P2 LOP3.LUT R7, R7, R26, RZ, 0x3c, !PT ;  /* 0x0000001a07072212 */ /* 0x000fe200078e3cff */
[----:B------:R-:W3:Y:S04]  /*0b30*/  @P3 LDG.E R23, desc[UR4][R10.64+0xe0] ;  /* 0x0000e0040a173981 */ /* 0x000ee8000c1e1900 */
[----:B------:R-:W3:Y:S01]  /*0b40*/  @P3 LDG.E R26, desc[UR4][R10.64+0xe4] ;  /* 0x0000e4040a1a3981 */ /* 0x000ee2000c1e1900 */
[----:B------:R-:W-:Y:S02]  /*0b50*/  @P1 LOP3.LUT R2, R2, R27, RZ, 0x3c, !PT ;  /* 0x0000001b02021212 */ /* 0x000fe400078e3cff */
[----:B----4-:R-:W-:-:S02]  /*0b60*/  @P2 LOP3.LUT R3, R3, R22, RZ, 0x3c, !PT ;  /* 0x0000001603032212 */ /* 0x010fc400078e3cff */
[----:B------:R-:W4:Y:S01]  /*0b70*/  @P4 LDG.E R22, desc[UR4][R10.64+0x100] ;  /* 0x000100040a164981 */ /* 0x000f22000c1e1900 */
[----:B------:R-:W-:Y:S02]  /*0b80*/  @P2 LOP3.LUT R4, R4, R19, RZ, 0x3c, !PT ;  /* 0x0000001304042212 */ /* 0x000fe400078e3cff */
[----:B------:R-:W-:Y:S01]  /*0b90*/  @P2 LOP3.LUT R2, R2, R21, RZ, 0x3c, !PT ;  /* 0x0000001502022212 */ /* 0x000fe200078e3cff */
[----:B------:R-:W4:Y:S04]  /*0ba0*/  @P4 LDG.E R19, desc[UR4][R10.64+0xf4] ;  /* 0x0000f4040a134981 */ /* 0x000f28000c1e1900 */
[----:B------:R-:W4:Y:S01]  /*0bb0*/  @P4 LDG.E R21, desc[UR4][R10.64+0xfc] ;  /* 0x0000fc040a154981 */ /* 0x000f22000c1e1900 */
[----:B------:R-:W-:-:S03]  /*0bc0*/  @P3 LOP3.LUT R2, R2, R25, RZ, 0x3c, !PT ;  /* 0x0000001902023212 */ /* 0x000fc600078e3cff */
[----:B------:R-:W4:Y:S01]  /*0bd0*/  @P5 LDG.E R25, desc[UR4][R10.64+0x110] ;  /* 0x000110040a195981 */ /* 0x000f22000c1e1900 */
[----:B--2---:R-:W-:-:S03]  /*0be0*/  @P3 LOP3.LUT R7, R7, R24, RZ, 0x3c, !PT ;  /* 0x0000001807073212 */ /* 0x004fc600078e3cff */
[----:B------:R-:W2:Y:S01]  /*0bf0*/  @P5 LDG.E R24, desc[UR4][R10.64+0x104] ;  /* 0x000104040a185981 */ /* 0x000ea2000c1e1900 */
[----:B---3--:R-:W-:Y:S02]  /*0c00*/  @P2 LOP3.LUT R5, R5, R20, RZ, 0x3c, !PT ;  /* 0x0000001405052212 */ /* 0x008fe400078e3cff */
[----:B------:R-:W-:Y:S01]  /*0c10*/  @P4 LOP3.LUT R7, R7, R18, RZ, 0x3c, !PT ;  /* 0x0000001207074212 */ /* 0x000fe200078e3cff */
[----:B------:R-:W3:Y:S01]  /*0c20*/  @P4 LDG.E R20, desc[UR4][R10.64+0xf8] ;  /* 0x0000f8040a144981 */ /* 0x000ee2000c1e1900 */
[----:B------:R-:W-:-:S03]  /*0c30*/  @P3 LOP3.LUT R4, R4, R23, RZ, 0x3c, !PT ;  /* 0x0000001704043212 */ /* 0x000fc600078e3cff */
[----:B------:R-:W3:Y:S01]  /*0c40*/  @P5 LDG.E R18, desc[UR4][R10.64+0x114] ;  /* 0x000114040a125981 */ /* 0x000ee2000c1e1900 */
[----:B------:R-:W-:-:S03]  /*0c50*/  @P3 LOP3.LUT R5, R5, R26, RZ, 0x3c, !PT ;  /* 0x0000001a05053212 */ /* 0x000fc600078e3cff */
[----:B------:R-:W3:Y:S04]  /*0c60*/  @P5 LDG.E R23, desc[UR4][R10.64+0x108] ;  /* 0x000108040a175981 */ /* 0x000ee8000c1e1900 */
[----:B------:R-:W3:Y:S01]  /*0c70*/  @P5 LDG.E R26, desc[UR4][R10.64+0x10c] ;  /* 0x00010c040a1a5981 */ /* 0x000ee2000c1e1900 */
[----:B------:R-:W-:Y:S02]  /*0c80*/  @P3 LOP3.LUT R3, R3, R28, RZ, 0x3c, !PT ;  /* 0x0000001c03033212 */ /* 0x000fe400078e3cff */
[----:B----4-:R-:W-:Y:S01]  /*0c90*/  @P4 LOP3.LUT R4, R4, R19, RZ, 0x3c, !PT ;  /* 0x0000001304044212 */ /* 0x010fe200078e3cff */
[----:B------:R-:W4:Y:S01]  /*0ca0*/  @P0 LDG.E R28, desc[UR4][R10.64+0x13c] ;  /* 0x00013c040a1c0981 */ /* 0x000f22000c1e1900 */
[----:B------:R-:W-:Y:S02]  /*0cb0*/  @P4 LOP3.LUT R3, R3, R22, RZ, 0x3c, !PT ;  /* 0x0000001603034212 */ /* 0x000fe400078e3cff */
[----:B------:R-:W-:Y:S01]  /*0cc0*/  @P4 LOP3.LUT R2, R2, R21, RZ, 0x3c, !PT ;  /* 0x0000001502024212 */ /* 0x000fe200078e3cff */
[----:B------:R-:W4:Y:S04]  /*0cd0*/  @P6 LDG.E R19, desc[UR4][R10.64+0x11c] ;  /* 0x00011c040a136981 */ /* 0x000f28000c1e1900 */
[----:B------:R-:W4:Y:S01]  /*0ce0*/  @P6 LDG.E R22, desc[UR4][R10.64+0x120] ;  /* 0x000120040a166981 */ /* 0x000f22000c1e1900 */
[----:B------:R-:W-:-:S03]  /*0cf0*/  @P5 LOP3.LUT R2, R2, R25, RZ, 0x3c, !PT ;  /* 0x0000001902025212 */ /* 0x000fc600078e3cff */
[----:B------:R-:W4:Y:S04]  /*0d00*/  @P6 LDG.E R21, desc[UR4][R10.64+0x124] ;  /* 0x000124040a156981 */ /* 0x000f28000c1e1900 */
[----:B------:R-:W4:Y:S01]  /*0d10*/  @P0 LDG.E R25, desc[UR4][R10.64+0x138] ;  /* 0x000138040a190981 */ /* 0x000f22000c1e1900 */
[----:B--2---:R-:W-:-:S03]  /*0d20*/  @P5 LOP3.LUT R7, R7, R24, RZ, 0x3c, !PT ;  /* 0x0000001807075212 */ /* 0x004fc600078e3cff */
[----:B------:R-:W2:Y:S01]  /*0d30*/  @P0 LDG.E R24, desc[UR4][R10.64+0x12c] ;  /* 0x00012c040a180981 */ /* 0x000ea2000c1e1900 */
[----:B---3--:R-:W-:-:S03]  /*0d40*/  @P4 LOP3.LUT R5, R5, R20, RZ, 0x3c, !PT ;  /* 0x0000001405054212 */ /* 0x008fc600078e3cff */
[----:B------:R-:W3:Y:S01]  /*0d50*/  @P6 LDG.E R20, desc[UR4][R10.64+0x118] ;  /* 0x000118040a146981 */ /* 0x000ee2000c1e1900 */
[----:B------:R-:W-:-:S03]  /*0d60*/  @P5 LOP3.LUT R3, R3, R18, RZ, 0x3c, !PT ;  /* 0x0000001203035212 */ /* 0x000fc600078e3cff */
[----:B------:R-:W2:Y:S01]  /*0d70*/  @P6 LDG.E R18, desc[UR4][R10.64+0x128] ;  /* 0x000128040a126981 */ /* 0x000ea2000c1e1900 */
[----:B------:R-:W-:-:S03]  /*0d80*/  @P5 LOP3.LUT R4, R4, R23, RZ, 0x3c, !PT ;  /* 0x0000001704045212 */ /* 0x000fc600078e3cff */
[----:B------:R-:W2:Y:S01]  /*0d90*/  @P0 LDG.E R23, desc[UR4][R10.64+0x130] ;  /* 0x000130040a170981 */ /* 0x000ea2000c1e1900 */
[----:B------:R-:W-:-:S03]  /*0da0*/  @P5 LOP3.LUT R5, R5, R26, RZ, 0x3c, !PT ;  /* 0x0000001a05055212 */ /* 0x000fc600078e3cff */
[----:B------:R-:W2:Y:S01]  /*0db0*/  @P0 LDG.E R26, desc[UR4][R10.64+0x134] ;  /* 0x000134040a1a0981 */ /* 0x000ea2000c1e1900 */
[----:B------:R-:W-:-:S05]  /*0dc0*/  VIADD R17, R17, 0x10 ;  /* 0x0000001011117836 */ /* 0x000fca0000000000 */
[----:B------:R-:W-:Y:S02]  /*0dd0*/  ISETP.NE.AND P1, PT, R17, 0x20, PT ;  /* 0x000000201100780c */ /* 0x000fe40003f25270 */
[----:B----4-:R-:W-:Y:S02]  /*0de0*/  @P6 LOP3.LUT R4, R4, R19, RZ, 0x3c, !PT ;  /* 0x0000001304046212 */ /* 0x010fe400078e3cff */
[----:B------:R-:W-:Y:S02]  /*0df0*/  @P6 LOP3.LUT R5, R5, R22, RZ, 0x3c, !PT ;  /* 0x0000001605056212 */ /* 0x000fe400078e3cff */
[----:B------:R-:W-:-:S04]  /*0e00*/  @P6 LOP3.LUT R2, R2, R21, RZ, 0x3c, !PT ;  /* 0x0000001502026212 */ /* 0x000fc800078e3cff */
[----:B------:R-:W-:Y:S02]  /*0e10*/  @P0 LOP3.LUT R2, R2, R25, RZ, 0x3c, !PT ;  /* 0x0000001902020212 */ /* 0x000fe400078e3cff */
[----:B---3--:R-:W-:Y:S02]  /*0e20*/  @P6 LOP3.LUT R7, R7, R20, RZ, 0x3c, !PT ;  /* 0x0000001407076212 */ /* 0x008fe400078e3cff */
[----:B--2---:R-:W-:Y:S02]  /*0e30*/  @P6 LOP3.LUT R3, R3, R18, RZ, 0x3c, !PT ;  /* 0x0000001203036212 */ /* 0x004fe400078e3cff */
[----:B------:R-:W-:Y:S02]  /*0e40*/  @P0 LOP3.LUT R7, R7, R24, RZ, 0x3c, !PT ;  /* 0x0000001807070212 */ /* 0x000fe400078e3cff */
[----:B------:R-:W-:Y:S02]  /*0e50*/  @P0 LOP3.LUT R4, R4, R23, RZ, 0x3c, !PT ;  /* 0x0000001704040212 */ /* 0x000fe400078e3cff */
[----:B------:R-:W-:-:S02]  /*0e60*/  @P0 LOP3.LUT R3, R3, R28, RZ, 0x3c, !PT ;  /* 0x0000001c03030212 */ /* 0x000fc400078e3cff */
[----:B------:R-:W-:Y:S01]  /*0e70*/  @P0 LOP3.LUT R5, R5, R26, RZ, 0x3c, !PT ;  /* 0x0000001a05050212 */ /* 0x000fe200078e3cff */
[----:B------:R-:W-:Y:S06]  /*0e80*/  @P1 BRA `(.L_x_26) ;  /* 0xfffffff400481947 */ /* 0x000fec000383ffff */
[----:B------:R-:W-:-:S05]  /*0e90*/  VIADD R15, R15, 0x1 ;  /* 0x000000010f0f7836 */ /* 0x000fca0000000000 */
[----:B------:R-:W-:-:S13]  /*0ea0*/  ISETP.NE.AND P0, PT, R15, 0x5, PT ;  /* 0x000000050f00780c */ /* 0x000fda0003f05270 */
[----:B------:R-:W-:Y:S05]  /*0eb0*/  @P0 BRA `(.L_x_27) ;  /* 0xfffffff400280947 */ /* 0x000fea000383ffff */
[----:B------:R-:W0:Y:S01]  /*0ec0*/  LDC.64 R10, c[0x0][0x3a0] ;  /* 0x0000e800ff0a7b82 */ /* 0x000e220000000a00 */
[----:B------:R-:W-:Y:S01]  /*0ed0*/  VIADD R14, R14, 0x1 ;  /* 0x000000010e0e7836 */ /* 0x000fe20000000000 */
[----:B------:R-:W-:-:S04]  /*0ee0*/  LOP3.LUT R15, R13, 0x3, RZ, 0xc0, !PT ;  /* 0x000000030d0f7812 */ /* 0x000fc800078ec0ff */
[----:B------:R-:W-:Y:S01]  /*0ef0*/  ISETP.GE.U32.AND P0, PT, R14, R15, PT ;  /* 0x0000000f0e00720c */ /* 0x000fe20003f06070 */
[----:B0-----:R-:W-:-:S05]  /*0f00*/  IMAD.WIDE R10, R0, 0x30, R10 ;  /* 0x00000030000a7825 */ /* 0x001fca00078e020a */
[----:B------:R0:W-:Y:S04]  /*0f10*/  STG.E desc[UR4][R10.64+0x4], R7 ;  /* 0x000004070a007986 */ /* 0x0001e8000c101904 */
[----:B------:R0:W-:Y:S04]  /*0f20*/  STG.E.64 desc[UR4][R10.64+0x8], R4 ;  /* 0x000008040a007986 */ /* 0x0001e8000c101b04 */
[----:B------:R0:W-:Y:S01]  /*0f30*/  STG.E.64 desc[UR4][R10.64+0x10], R2 ;  /* 0x000010020a007986 */ /* 0x0001e2000c101b04 */
[----:B------:R-:W-:Y:S05]  /*0f40*/  @!P0 BRA `(.L_x_28) ;  /* 0xfffffff000f48947 */ /* 0x000fea000383ffff */
.L_x_25:
[----:B------:R-:W-:Y:S05]  /*0f50*/  BSYNC.RECONVERGENT B1 ;  /* 0x0000000000017941 */ /* 0x000fea0003800200 */
.L_x_24:
[C---:B------:R-:W-:Y:S01]  /*0f60*/  ISETP.GT.U32.AND P0, PT, R13.reuse, 0x3, PT ;  /* 0x000000030d00780c */ /* 0x040fe20003f04070 */
[----:B------:R-:W-:Y:S01]  /*0f70*/  VIADD R12, R12, 0x1 ;  /* 0x000000010c0c7836 */ /* 0x000fe20000000000 */
[--C-:B------:R-:W-:Y:S02]  /*0f80*/  SHF.R.U64 R13, R13, 0x2, R6.reuse ;  /* 0x000000020d0d7819 */ /* 0x100fe40000001206 */
[----:B------:R-:W-:Y:S02]  /*0f90*/  ISETP.GT.U32.AND.EX P0, PT, R6, RZ, PT, P0 ;  /* 0x000000ff0600720c */ /* 0x000fe40003f04100 */
[----:B------:R-:W-:-:S11]  /*0fa0*/  SHF.R.U32.HI R6, RZ, 0x2, R6 ;  /* 0x00000002ff067819 */ /* 0x000fd60000011606 */
[----:B------:R-:W-:Y:S05]  /*0fb0*/  @P0 BRA `(.L_x_29) ;  /* 0xfffffff000b80947 */ /* 0x000fea000383ffff */
.L_x_23:
[----:B------:R-:W-:Y:S05]  /*0fc0*/  BSYNC.RECONVERGENT B0 ;  /* 0x0000000000007941 */ /* 0x000fea0003800200 */
.L_x_22:
[----:B------:R-:W1:Y:S01]  /*0fd0*/  LDCU.64 UR6, c[0x0][0x390] ;  /* 0x00007200ff0677ac */ /* 0x000e620008000a00 */
[----:B0-----:R-:W0:Y:S01]  /*0fe0*/  LDC R8, c[0x0][0x398] ;  /* 0x0000e600ff087b82 */ /* 0x001e220000000800 */
[----:B------:R-:W-:Y:S01]  /*0ff0*/  SHF.R.U32.HI R6, RZ, 0x2, R7 ;  /* 0x00000002ff067819 */ /* 0x000fe20000011607 */
[----:B------:R-:W-:Y:S01]  /*1000*/  IMAD.MOV.U32 R15, RZ, RZ, R2 ;  /* 0x000000ffff0f7224 */ /* 0x000fe200078e0002 */
[----:B------:R-:W2:Y:S01]  /*1010*/  LDCU.64 UR8, c[0x0][0x380] ;  /* 0x00007000ff0877ac */ /* 0x000ea20008000a00 */
[----:B------:R-:W-:Y:S01]  /*1020*/  IMAD.MOV.U32 R14, RZ, RZ, R5 ;  /* 0x000000ffff0e7224 */ /* 0x000fe200078e0005 */
[----:B------:R-:W-:Y:S01]  /*1030*/  LOP3.LUT R6, R6, R7, RZ, 0x3c, !PT ;  /* 0x0000000706067212 */ /* 0x000fe200078e3cff */
[----:B------:R-:W-:Y:S01]  /*1040*/  IMAD.SHL.U32 R7, R3, 0x10, RZ ;  /* 0x0000001003077824 */ /* 0x000fe200078e00ff */
[----:B-1----:R-:W1:Y:S01]  /*1050*/  I2F.U32.RP R9, UR7 ;  /* 0x0000000700097d06 */ /* 0x002e620008209000 */
[----:B------:R-:W-:Y:S02]  /*1060*/  ISETP.NE.U32.AND P1, PT, RZ, UR7, PT ;  /* 0x00000007ff007c0c */ /* 0x000fe4000bf25070 */
[----:B--2---:R-:W-:-:S02]  /*1070*/  LEA R2, P2, R0, UR8, 0x2 ;  /* 0x0000000800027c11 */ /* 0x004fc4000f8410ff */
[----:B0-----:R-:W-:Y:S01]  /*1080*/  LOP3.LUT R12, R8, 0xaad26b49, RZ, 0x3c, !PT ;  /* 0xaad26b49080c7812 */ /* 0x001fe200078e3cff */
[----:B------:R-:W-:-:S04]  /*1090*/  IMAD.SHL.U32 R8, R6, 0x2, RZ ;  /* 0x0000000206087824 */ /* 0x000fc800078e00ff */
[----:B------:R-:W-:Y:S01]  /*10a0*/  IMAD R12, R12, 0x4182bed5, RZ ;  /* 0x4182bed50c0c7824 */ /* 0x000fe200078e02ff */
[----:B------:R-:W-:Y:S01]  /*10b0*/  LOP3.LUT R8, R6, R8, R7, 0x96, !PT ;  /* 0x0000000806087212 */ /* 0x000fe200078e9607 */
[----:B-1----:R-:W0:Y:S02]  /*10c0*/  MUFU.RCP R9, R9 ;  /* 0x0000000900097308 */ /* 0x002e240000001000 */
[----:B------:R-:W-:Y:S02]  /*10d0*/  VIADD R6, R12, 0xd9fc63dd ;  /* 0xd9fc63dd0c067836 */ /* 0x000fe40000000000 */
[----:B0-----:R-:W-:-:S04]  /*10e0*/  VIADD R10, R9, 0xffffffe ;  /* 0x0ffffffe090a7836 */ /* 0x001fc80000000000 */
[----:B------:R0:W1:Y:S02]  /*10f0*/  F2I.FTZ.U32.TRUNC.NTZ R11, R10 ;  /* 0x0000000a000b7305 */ /* 0x000064000021f000 */
[----:B0-----:R-:W-:Y:S02]  /*1100*/  IMAD.MOV.U32 R10, RZ, RZ, RZ ;  /* 0x000000ffff0a7224 */ /* 0x001fe400078e00ff */
[----:B-1----:R-:W-:-:S04]  /*1110*/  IMAD.MOV R9, RZ, RZ, -R11 ;  /* 0x000000ffff097224 */ /* 0x002fc800078e0a0b */
[----:B------:R-:W-:Y:S01]  /*1120*/  IMAD R7, R9, UR7, RZ ;  /* 0x0000000709077c24 */ /* 0x000fe2000f8e02ff */
[----:B------:R-:W-:Y:S01]  /*1130*/  LOP3.LUT R9, R8, R3, RZ, 0x3c, !PT ;  /* 0x0000000308097212 */ /* 0x000fe200078e3cff */
[----:B------:R-:W-:Y:S02]  /*1140*/  IMAD.MOV.U32 R8, RZ, RZ, R3 ;  /* 0x000000ffff087224 */ /* 0x000fe400078e0003 */
[----:B------:R-:W-:-:S04]  /*1150*/  IMAD.HI.U32 R10, R11, R7, R10 ;  /* 0x000000070b0a7227 */ /* 0x000fc800078e000a */
[----:B------:R-:W-:-:S04]  /*1160*/  IMAD.IADD R7, R9, 0x1, R6 ;  /* 0x0000000109077824 */ /* 0x000fc800078e0206 */
[----:B------:R-:W-:-:S04]  /*1170*/  IMAD.HI.U32 R10, R10, R7, RZ ;  /* 0x000000070a0a7227 */ /* 0x000fc800078e00ff */
[----:B------:R-:W-:-:S04]  /*1180*/  IMAD.MOV R10, RZ, RZ, -R10 ;  /* 0x000000ffff0a7224 */ /* 0x000fc800078e0a0a */
[----:B------:R-:W-:Y:S01]  /*1190*/  IMAD R12, R10, UR7, R7 ;  /* 0x000000070a0c7c24 */ /* 0x000fe2000f8e0207 */
[----:B------:R-:W-:Y:S01]  /*11a0*/  SHF.R.S32.HI R7, RZ, 0x1f, R0 ;  /* 0x0000001fff077819 */ /* 0x000fe20000011400 */
[----:B------:R-:W0:Y:S03]  /*11b0*/  LDC.64 R10, c[0x0][0x3a0] ;  /* 0x0000e800ff0a7b82 */ /* 0x000e260000000a00 */
[----:B------:R-:W-:Y:S02]  /*11c0*/  ISETP.GE.U32.AND P0, PT, R12, UR7, PT ;  /* 0x000000070c007c0c */ /* 0x000fe4000bf06070 */
[----:B------:R-:W-:Y:S01]  /*11d0*/  LEA.HI.X R3, R0, UR9, R7, 0x2, P2 ;  /* 0x0000000900037c11 */ /* 0x000fe200090f1407 */
[----:B------:R-:W-:-:S10]  /*11e0*/  IMAD.MOV.U32 R7, RZ, RZ, R4 ;  /* 0x000000ffff077224 */ /* 0x000fd400078e0004 */
[----:B------:R-:W-:-:S05]  /*11f0*/  @P0 VIADD R12, R12, -UR7 ;  /* 0x800000070c0c0c36 */ /* 0x000fca0008000000 */
[----:B------:R-:W-:Y:S01]  /*1200*/  ISETP.GE.U32.AND P0, PT, R12, UR7, PT ;  /* 0x000000070c007c0c */ /* 0x000fe2000bf06070 */
[----:B0-----:R-:W-:-:S05]  /*1210*/  IMAD.WIDE R10, R0, 0x30, R10 ;  /* 0x00000030000a7825 */ /* 0x001fca00078e020a */
[----:B------:R-:W-:Y:S04]  /*1220*/  STG.E.64 desc[UR4][R10.64+0x8], R14 ;  /* 0x0000080e0a007986 */ /* 0x000fe8000c101b04 */
[----:B------:R-:W-:Y:S03]  /*1230*/  STG.E.64 desc[UR4][R10.64+0x10], R8 ;  /* 0x000010080a007986 */ /* 0x000fe6000c101b04 */
[----:B------:R-:W-:Y:S01]  /*1240*/  @P0 VIADD R12, R12, -UR7 ;  /* 0x800000070c0c0c36 */ /* 0x000fe20008000000 */
[----:B------:R-:W-:Y:S01]  /*1250*/  @!P1 LOP3.LUT R12, RZ, UR7, RZ, 0x33, !PT ;  /* 0x00000007ff0c9c12 */ /* 0x000fe2000f8e33ff */
[----:B------:R-:W-:Y:S04]  /*1260*/  STG.E.64 desc[UR4][R10.64+0x18], RZ ;  /* 0x000018ff0a007986 */ /* 0x000fe8000c101b04 */
[----:B------:R-:W-:Y:S01]  /*1270*/  VIADD R5, R12, UR6 ;  /* 0x000000060c057c36 */ /* 0x000fe20008000000 */
[----:B------:R-:W-:Y:S04]  /*1280*/  STG.E desc[UR4][R10.64+0x20], RZ ;  /* 0x000020ff0a007986 */ /* 0x000fe8000c101904 */
[----:B------:R-:W-:Y:S04]  /*1290*/  STG.E.64 desc[UR4][R10.64+0x28], RZ ;  /* 0x000028ff0a007986 */ /* 0x000fe8000c101b04 */
[----:B------:R-:W-:Y:S04]  /*12a0*/  STG.E.64 desc[UR4][R10.64], R6 ;  /* 0x000000060a007986 */ /* 0x000fe8000c101b04 */
[----:B------:R-:W-:Y:S01]  /*12b0*/  STG.E desc[UR4][R2.64], R5 ;  /* 0x0000000502007986 */ /* 0x000fe2000c101904 */
[----:B------:R-:W-:Y:S05]  /*12c0*/  EXIT ;  /* 0x000000000000794d */ /* 0x000fea0003800000 */
.L_x_30:
        /* <DEDUP_REMOVED lines=11> */
.L_x_34:


//--------------------- .nv.global.init           --------------------------
	.section	.nv.global.init,"aw",@progbits
	.align	4
.nv.global.init:
	.type		mrg32k3aM1SubSeq,@object
	.size		mrg32k3aM1SubSeq,(mrg32k3aM2SubSeq - mrg32k3aM1SubSeq)
mrg32k3aM1SubSeq:
        /*0000*/ 	.byte	0x0b, 0xcc, 0xee, 0x04, 0x73, 0x29, 0x8b, 0x6f, 0xf6, 0x53, 0x03, 0xf6, 0x23, 0xf6, 0xea, 0xda
        /* <DEDUP_REMOVED lines=125> */
	.type		mrg32k3aM2SubSeq,@object
	.size		mrg32k3aM2SubSeq,(mrg32k3aM1 - mrg32k3aM2SubSeq)
mrg32k3aM2SubSeq:
        /* <DEDUP_REMOVED lines=126> */
	.type		mrg32k3aM1,@object
	.size		mrg32k3aM1,(mrg32k3aM1Seq - mrg32k3aM1)
mrg32k3aM1:
        /* <DEDUP_REMOVED lines=144> */
	.type		mrg32k3aM1Seq,@object
	.size		mrg32k3aM1Seq,(mrg32k3aM2 - mrg32k3aM1Seq)
mrg32k3aM1Seq:
        /* <DEDUP_REMOVED lines=144> */
	.type		mrg32k3aM2,@object
	.size		mrg32k3aM2,(mrg32k3aM2Seq - mrg32k3aM2)
mrg32k3aM2:
        /* <DEDUP_REMOVED lines=144> */
	.type		mrg32k3aM2Seq,@object
	.size		mrg32k3aM2Seq,(precalc_xorwow_matrix - mrg32k3aM2Seq)
mrg32k3aM2Seq:
        /* <DEDUP_REMOVED lines=144> */
	.type		precalc_xorwow_matrix,@object
	.size		precalc_xorwow_matrix,(precalc_xorwow_offset_matrix - precalc_xorwow_matrix)
precalc_xorwow_matrix:
        /* <DEDUP_REMOVED lines=6400> */
	.type		precalc_xorwow_offset_matrix,@object
	.size		precalc_xorwow_offset_matrix,(.L_1 - precalc_xorwow_offset_matrix)
precalc_xorwow_offset_matrix:
        /* <DEDUP_REMOVED lines=6400> */
.L_1:


//--------------------- .nv.shared.reserved.0     --------------------------
	.section	.nv.shared.reserved.0,"aw",@nobits
	.weak		__nv_reservedSMEM_offset_0_alias
	.size		__nv_reservedSMEM_offset_0_alias, 0, 64
	.other		__nv_reservedSMEM_offset_0_alias,@"STO_CUDA_RESERVED_SHARED STV_DEFAULT"
__nv_reservedSMEM_offset_0_alias:
	.zero		0
	.zero		64


//--------------------- .nv.constant0._Z4fillPii  --------------------------
	.section	.nv.constant0._Z4fillPii,"a",@progbits
	.sectionflags	@""
	.align	4
.nv.constant0._Z4fillPii:
	.zero		908


//--------------------- .nv.constant0._Z14caer_caramelosPiii --------------------------
	.section	.nv.constant0._Z14caer_caramelosPiii,"a",@progbits
	.sectionflags	@""
	.align	4
.nv.constant0._Z14caer_caramelosPiii:
	.zero		912


//--------------------- .nv.constant0._Z23eliminar_iguales_juntosPiiiS_ --------------------------
	.section	.nv.constant0._Z23eliminar_iguales_juntosPiiiS_,"a",@progbits
	.sectionflags	@""
	.align	4
.nv.constant0._Z23eliminar_iguales_juntosPiiiS_:
	.zero		920


//--------------------- .nv.constant0._Z13random_matrixPiiiiijP17curandStateXORWOW --------------------------
	.section	.nv.constant0._Z13random_matrixPiiiiijP17curandStateXORWOW,"a",@progbits
	.sectionflags	@""
	.align	4
.nv.constant0._Z13random_matrixPiiiiijP17curandStateXORWOW:
	.zero		936


//--------------------- SYMBOLS --------------------------

	.type		.nv.reservedSmem.offset0,@object
	.size		.nv.reservedSmem.offset0,0x4
